//
// Generated by NVIDIA NVVM Compiler
//
// Compiler Build ID: CL-36424714
// Cuda compilation tools, release 13.0, V13.0.88
// Based on NVVM 20.0.0
//

.version 9.0
.target sm_100
.address_size 64

	// .globl	_cupy_unpack_int8
.global .align 1 .b8 _ZN34_INTERNAL_519f6116_4_k_cu_ffa59efb4cuda3std3__45__cpo5beginE[1];
.global .align 1 .b8 _ZN34_INTERNAL_519f6116_4_k_cu_ffa59efb4cuda3std3__45__cpo3endE[1];
.global .align 1 .b8 _ZN34_INTERNAL_519f6116_4_k_cu_ffa59efb4cuda3std3__45__cpo6cbeginE[1];
.global .align 1 .b8 _ZN34_INTERNAL_519f6116_4_k_cu_ffa59efb4cuda3std3__45__cpo4cendE[1];
.global .align 1 .b8 _ZN34_INTERNAL_519f6116_4_k_cu_ffa59efb4cuda3std3__45__cpo6rbeginE[1];
.global .align 1 .b8 _ZN34_INTERNAL_519f6116_4_k_cu_ffa59efb4cuda3std3__45__cpo4rendE[1];
.global .align 1 .b8 _ZN34_INTERNAL_519f6116_4_k_cu_ffa59efb4cuda3std3__45__cpo7crbeginE[1];
.global .align 1 .b8 _ZN34_INTERNAL_519f6116_4_k_cu_ffa59efb4cuda3std3__45__cpo5crendE[1];
.global .align 1 .b8 _ZN34_INTERNAL_519f6116_4_k_cu_ffa59efb4cuda3std3__436_GLOBAL__N__519f6116_4_k_cu_ffa59efb6ignoreE[1];
.global .align 1 .b8 _ZN34_INTERNAL_519f6116_4_k_cu_ffa59efb4cuda3std3__419piecewise_constructE[1];
.global .align 1 .b8 _ZN34_INTERNAL_519f6116_4_k_cu_ffa59efb4cuda3std3__48in_placeE[1];
.global .align 1 .b8 _ZN34_INTERNAL_519f6116_4_k_cu_ffa59efb4cuda3std3__420unreachable_sentinelE[1];
.global .align 1 .b8 _ZN34_INTERNAL_519f6116_4_k_cu_ffa59efb4cuda3std6ranges3__45__cpo4swapE[1];
.global .align 1 .b8 _ZN34_INTERNAL_519f6116_4_k_cu_ffa59efb4cuda3std6ranges3__45__cpo9iter_moveE[1];
.global .align 1 .b8 _ZN34_INTERNAL_519f6116_4_k_cu_ffa59efb4cuda3std6ranges3__45__cpo5beginE[1];
.global .align 1 .b8 _ZN34_INTERNAL_519f6116_4_k_cu_ffa59efb4cuda3std6ranges3__45__cpo3endE[1];
.global .align 1 .b8 _ZN34_INTERNAL_519f6116_4_k_cu_ffa59efb4cuda3std6ranges3__45__cpo6cbeginE[1];
.global .align 1 .b8 _ZN34_INTERNAL_519f6116_4_k_cu_ffa59efb4cuda3std6ranges3__45__cpo4cendE[1];
.global .align 1 .b8 _ZN34_INTERNAL_519f6116_4_k_cu_ffa59efb4cuda3std6ranges3__45__cpo7advanceE[1];
.global .align 1 .b8 _ZN34_INTERNAL_519f6116_4_k_cu_ffa59efb4cuda3std6ranges3__45__cpo9iter_swapE[1];
.global .align 1 .b8 _ZN34_INTERNAL_519f6116_4_k_cu_ffa59efb4cuda3std6ranges3__45__cpo4nextE[1];
.global .align 1 .b8 _ZN34_INTERNAL_519f6116_4_k_cu_ffa59efb4cuda3std6ranges3__45__cpo4prevE[1];
.global .align 1 .b8 _ZN34_INTERNAL_519f6116_4_k_cu_ffa59efb4cuda3std6ranges3__45__cpo4dataE[1];
.global .align 1 .b8 _ZN34_INTERNAL_519f6116_4_k_cu_ffa59efb4cuda3std6ranges3__45__cpo5cdataE[1];
.global .align 1 .b8 _ZN34_INTERNAL_519f6116_4_k_cu_ffa59efb4cuda3std6ranges3__45__cpo4sizeE[1];
.global .align 1 .b8 _ZN34_INTERNAL_519f6116_4_k_cu_ffa59efb4cuda3std6ranges3__45__cpo5ssizeE[1];
.global .align 1 .b8 _ZN34_INTERNAL_519f6116_4_k_cu_ffa59efb4cuda3std6ranges3__45__cpo8distanceE[1];
.global .align 1 .b8 _ZN34_INTERNAL_519f6116_4_k_cu_ffa59efb6thrust24THRUST_300001_SM_1000_NS6system6detail10sequential3seqE[1];

.visible .entry _cupy_unpack_int8(
	.param .u64 _cupy_unpack_int8_param_0,
	.param .u8 _cupy_unpack_int8_param_1,
	.param .u64 .ptr .align 1 _cupy_unpack_int8_param_2,
	.param .u64 .ptr .align 1 _cupy_unpack_int8_param_3
)
.maxntid 512
{
	.reg .pred 	%p<5>;
	.reg .b16 	%rs<6>;
	.reg .b32 	%r<13>;
	.reg .b64 	%rd<17>;

	ld.param.u64 	%rd8, [_cupy_unpack_int8_param_0];
	ld.param.s8 	%rs1, [_cupy_unpack_int8_param_1];
	ld.param.u64 	%rd9, [_cupy_unpack_int8_param_2];
	ld.param.u64 	%rd10, [_cupy_unpack_int8_param_3];
	cvta.to.global.u64 	%rd1, %rd10;
	cvta.to.global.u64 	%rd2, %rd9;
	mov.u32 	%r7, %ctaid.x;
	mov.u32 	%r8, %ntid.x;
	mov.u32 	%r9, %tid.x;
	mad.lo.s32 	%r11, %r7, %r8, %r9;
	mov.u32 	%r10, %nctaid.x;
	mul.lo.s32 	%r2, %r8, %r10;
	cvt.s64.s32 	%rd15, %r11;
	setp.le.u64 	%p1, %rd8, %rd15;
	@%p1 bra 	$L__BB0_4;
	setp.eq.s16 	%p2, %rs1, 0;
	@%p2 bra 	$L__BB0_2;
	bra.uni 	$L__BB0_3;
$L__BB0_2:
	add.s64 	%rd13, %rd2, %rd15;
	ld.global.nc.u8 	%rs4, [%rd13];
	cvt.u16.u8 	%rs5, %rs4;
	add.s64 	%rd14, %rd1, %rd15;
	st.global.u8 	[%rd14], %rs5;
	add.s32 	%r11, %r11, %r2;
	cvt.s64.s32 	%rd15, %r11;
	setp.gt.u64 	%p4, %rd8, %rd15;
	@%p4 bra 	$L__BB0_2;
	bra.uni 	$L__BB0_4;
$L__BB0_3:
	add.s64 	%rd11, %rd2, %rd15;
	ld.global.nc.u8 	%rs2, [%rd11];
	cvt.u16.u8 	%rs3, %rs2;
	add.s64 	%rd12, %rd1, %rd15;
	st.global.u8 	[%rd12], %rs3;
	add.s32 	%r11, %r11, %r2;
	cvt.s64.s32 	%rd15, %r11;
	setp.gt.u64 	%p3, %rd8, %rd15;
	@%p3 bra 	$L__BB0_3;
$L__BB0_4:
	ret;

}
	// .globl	_cupy_unpack_uint8
.visible .entry _cupy_unpack_uint8(
	.param .u64 _cupy_unpack_uint8_param_0,
	.param .u8 _cupy_unpack_uint8_param_1,
	.param .u64 .ptr .align 1 _cupy_unpack_uint8_param_2,
	.param .u64 .ptr .align 1 _cupy_unpack_uint8_param_3
)
.maxntid 512
{
	.reg .pred 	%p<5>;
	.reg .b16 	%rs<6>;
	.reg .b32 	%r<13>;
	.reg .b64 	%rd<17>;

	ld.param.u64 	%rd8, [_cupy_unpack_uint8_param_0];
	ld.param.s8 	%rs1, [_cupy_unpack_uint8_param_1];
	ld.param.u64 	%rd9, [_cupy_unpack_uint8_param_2];
	ld.param.u64 	%rd10, [_cupy_unpack_uint8_param_3];
	cvta.to.global.u64 	%rd1, %rd10;
	cvta.to.global.u64 	%rd2, %rd9;
	mov.u32 	%r7, %ctaid.x;
	mov.u32 	%r8, %ntid.x;
	mov.u32 	%r9, %tid.x;
	mad.lo.s32 	%r11, %r7, %r8, %r9;
	mov.u32 	%r10, %nctaid.x;
	mul.lo.s32 	%r2, %r8, %r10;
	cvt.s64.s32 	%rd15, %r11;
	setp.le.u64 	%p1, %rd8, %rd15;
	@%p1 bra 	$L__BB1_4;
	setp.eq.s16 	%p2, %rs1, 0;
	@%p2 bra 	$L__BB1_2;
	bra.uni 	$L__BB1_3;
$L__BB1_2:
	add.s64 	%rd13, %rd2, %rd15;
	ld.global.nc.u8 	%rs4, [%rd13];
	cvt.u16.u8 	%rs5, %rs4;
	add.s64 	%rd14, %rd1, %rd15;
	st.global.u8 	[%rd14], %rs5;
	add.s32 	%r11, %r11, %r2;
	cvt.s64.s32 	%rd15, %r11;
	setp.gt.u64 	%p4, %rd8, %rd15;
	@%p4 bra 	$L__BB1_2;
	bra.uni 	$L__BB1_4;
$L__BB1_3:
	add.s64 	%rd11, %rd2, %rd15;
	ld.global.nc.u8 	%rs2, [%rd11];
	cvt.u16.u8 	%rs3, %rs2;
	add.s64 	%rd12, %rd1, %rd15;
	st.global.u8 	[%rd12], %rs3;
	add.s32 	%r11, %r11, %r2;
	cvt.s64.s32 	%rd15, %r11;
	setp.gt.u64 	%p3, %rd8, %rd15;
	@%p3 bra 	$L__BB1_3;
$L__BB1_4:
	ret;

}
	// .globl	_cupy_unpack_int16
.visible .entry _cupy_unpack_int16(
	.param .u64 _cupy_unpack_int16_param_0,
	.param .u8 _cupy_unpack_int16_param_1,
	.param .u64 .ptr .align 1 _cupy_unpack_int16_param_2,
	.param .u64 .ptr .align 1 _cupy_unpack_int16_param_3
)
.maxntid 512
{
	.reg .pred 	%p<5>;
	.reg .b16 	%rs<7>;
	.reg .b32 	%r<13>;
	.reg .b64 	%rd<19>;

	ld.param.u64 	%rd8, [_cupy_unpack_int16_param_0];
	ld.param.s8 	%rs1, [_cupy_unpack_int16_param_1];
	ld.param.u64 	%rd9, [_cupy_unpack_int16_param_2];
	ld.param.u64 	%rd10, [_cupy_unpack_int16_param_3];
	cvta.to.global.u64 	%rd1, %rd10;
	cvta.to.global.u64 	%rd2, %rd9;
	mov.u32 	%r7, %ctaid.x;
	mov.u32 	%r8, %ntid.x;
	mov.u32 	%r9, %tid.x;
	mad.lo.s32 	%r11, %r7, %r8, %r9;
	mov.u32 	%r10, %nctaid.x;
	mul.lo.s32 	%r2, %r8, %r10;
	cvt.s64.s32 	%rd17, %r11;
	setp.le.u64 	%p1, %rd8, %rd17;
	@%p1 bra 	$L__BB2_4;
	setp.eq.s16 	%p2, %rs1, 0;
	@%p2 bra 	$L__BB2_2;
	bra.uni 	$L__BB2_3;
$L__BB2_2:
	shl.b64 	%rd14, %rd17, 1;
	add.s64 	%rd15, %rd2, %rd14;
	ld.global.nc.u16 	%rs3, [%rd15];
	shr.u16 	%rs4, %rs3, 8;
	shl.b16 	%rs5, %rs3, 8;
	or.b16  	%rs6, %rs5, %rs4;
	add.s64 	%rd16, %rd1, %rd14;
	st.global.u16 	[%rd16], %rs6;
	add.s32 	%r11, %r11, %r2;
	cvt.s64.s32 	%rd17, %r11;
	setp.gt.u64 	%p4, %rd8, %rd17;
	@%p4 bra 	$L__BB2_2;
	bra.uni 	$L__BB2_4;
$L__BB2_3:
	shl.b64 	%rd11, %rd17, 1;
	add.s64 	%rd12, %rd2, %rd11;
	ld.global.nc.u16 	%rs2, [%rd12];
	add.s64 	%rd13, %rd1, %rd11;
	st.global.u16 	[%rd13], %rs2;
	add.s32 	%r11, %r11, %r2;
	cvt.s64.s32 	%rd17, %r11;
	setp.gt.u64 	%p3, %rd8, %rd17;
	@%p3 bra 	$L__BB2_3;
$L__BB2_4:
	ret;

}
	// .globl	_cupy_unpack_uint16
.visible .entry _cupy_unpack_uint16(
	.param .u64 _cupy_unpack_uint16_param_0,
	.param .u8 _cupy_unpack_uint16_param_1,
	.param .u64 .ptr .align 1 _cupy_unpack_uint16_param_2,
	.param .u64 .ptr .align 1 _cupy_unpack_uint16_param_3
)
.maxntid 512
{
	.reg .pred 	%p<5>;
	.reg .b16 	%rs<7>;
	.reg .b32 	%r<13>;
	.reg .b64 	%rd<19>;

	ld.param.u64 	%rd8, [_cupy_unpack_uint16_param_0];
	ld.param.s8 	%rs1, [_cupy_unpack_uint16_param_1];
	ld.param.u64 	%rd9, [_cupy_unpack_uint16_param_2];
	ld.param.u64 	%rd10, [_cupy_unpack_uint16_param_3];
	cvta.to.global.u64 	%rd1, %rd10;
	cvta.to.global.u64 	%rd2, %rd9;
	mov.u32 	%r7, %ctaid.x;
	mov.u32 	%r8, %ntid.x;
	mov.u32 	%r9, %tid.x;
	mad.lo.s32 	%r11, %r7, %r8, %r9;
	mov.u32 	%r10, %nctaid.x;
	mul.lo.s32 	%r2, %r8, %r10;
	cvt.s64.s32 	%rd17, %r11;
	setp.le.u64 	%p1, %rd8, %rd17;
	@%p1 bra 	$L__BB3_4;
	setp.eq.s16 	%p2, %rs1, 0;
	@%p2 bra 	$L__BB3_2;
	bra.uni 	$L__BB3_3;
$L__BB3_2:
	shl.b64 	%rd14, %rd17, 1;
	add.s64 	%rd15, %rd2, %rd14;
	ld.global.nc.u16 	%rs3, [%rd15];
	shr.u16 	%rs4, %rs3, 8;
	shl.b16 	%rs5, %rs3, 8;
	or.b16  	%rs6, %rs5, %rs4;
	add.s64 	%rd16, %rd1, %rd14;
	st.global.u16 	[%rd16], %rs6;
	add.s32 	%r11, %r11, %r2;
	cvt.s64.s32 	%rd17, %r11;
	setp.gt.u64 	%p4, %rd8, %rd17;
	@%p4 bra 	$L__BB3_2;
	bra.uni 	$L__BB3_4;
$L__BB3_3:
	shl.b64 	%rd11, %rd17, 1;
	add.s64 	%rd12, %rd2, %rd11;
	ld.global.nc.u16 	%rs2, [%rd12];
	add.s64 	%rd13, %rd1, %rd11;
	st.global.u16 	[%rd13], %rs2;
	add.s32 	%r11, %r11, %r2;
	cvt.s64.s32 	%rd17, %r11;
	setp.gt.u64 	%p3, %rd8, %rd17;
	@%p3 bra 	$L__BB3_3;
$L__BB3_4:
	ret;

}
	// .globl	_cupy_unpack_int32
.visible .entry _cupy_unpack_int32(
	.param .u64 _cupy_unpack_int32_param_0,
	.param .u8 _cupy_unpack_int32_param_1,
	.param .u64 .ptr .align 1 _cupy_unpack_int32_param_2,
	.param .u64 .ptr .align 1 _cupy_unpack_int32_param_3
)
.maxntid 512
{
	.reg .pred 	%p<5>;
	.reg .b16 	%rs<2>;
	.reg .b32 	%r<16>;
	.reg .b64 	%rd<19>;

	ld.param.u64 	%rd8, [_cupy_unpack_int32_param_0];
	ld.param.s8 	%rs1, [_cupy_unpack_int32_param_1];
	ld.param.u64 	%rd9, [_cupy_unpack_int32_param_2];
	ld.param.u64 	%rd10, [_cupy_unpack_int32_param_3];
	cvta.to.global.u64 	%rd1, %rd10;
	cvta.to.global.u64 	%rd2, %rd9;
	mov.u32 	%r7, %ctaid.x;
	mov.u32 	%r8, %ntid.x;
	mov.u32 	%r9, %tid.x;
	mad.lo.s32 	%r14, %r7, %r8, %r9;
	mov.u32 	%r10, %nctaid.x;
	mul.lo.s32 	%r2, %r8, %r10;
	cvt.s64.s32 	%rd17, %r14;
	setp.le.u64 	%p1, %rd8, %rd17;
	@%p1 bra 	$L__BB4_4;
	setp.eq.s16 	%p2, %rs1, 0;
	@%p2 bra 	$L__BB4_2;
	bra.uni 	$L__BB4_3;
$L__BB4_2:
	shl.b64 	%rd14, %rd17, 2;
	add.s64 	%rd15, %rd2, %rd14;
	ld.global.nc.u32 	%r12, [%rd15];
	prmt.b32 	%r13, %r12, 0, 291;
	add.s64 	%rd16, %rd1, %rd14;
	st.global.u32 	[%rd16], %r13;
	add.s32 	%r14, %r14, %r2;
	cvt.s64.s32 	%rd17, %r14;
	setp.gt.u64 	%p4, %rd8, %rd17;
	@%p4 bra 	$L__BB4_2;
	bra.uni 	$L__BB4_4;
$L__BB4_3:
	shl.b64 	%rd11, %rd17, 2;
	add.s64 	%rd12, %rd2, %rd11;
	ld.global.nc.u32 	%r11, [%rd12];
	add.s64 	%rd13, %rd1, %rd11;
	st.global.u32 	[%rd13], %r11;
	add.s32 	%r14, %r14, %r2;
	cvt.s64.s32 	%rd17, %r14;
	setp.gt.u64 	%p3, %rd8, %rd17;
	@%p3 bra 	$L__BB4_3;
$L__BB4_4:
	ret;

}
	// .globl	_cupy_unpack_uint32
.visible .entry _cupy_unpack_uint32(
	.param .u64 _cupy_unpack_uint32_param_0,
	.param .u8 _cupy_unpack_uint32_param_1,
	.param .u64 .ptr .align 1 _cupy_unpack_uint32_param_2,
	.param .u64 .ptr .align 1 _cupy_unpack_uint32_param_3
)
.maxntid 512
{
	.reg .pred 	%p<5>;
	.reg .b16 	%rs<2>;
	.reg .b32 	%r<16>;
	.reg .b64 	%rd<19>;

	ld.param.u64 	%rd8, [_cupy_unpack_uint32_param_0];
	ld.param.s8 	%rs1, [_cupy_unpack_uint32_param_1];
	ld.param.u64 	%rd9, [_cupy_unpack_uint32_param_2];
	ld.param.u64 	%rd10, [_cupy_unpack_uint32_param_3];
	cvta.to.global.u64 	%rd1, %rd10;
	cvta.to.global.u64 	%rd2, %rd9;
	mov.u32 	%r7, %ctaid.x;
	mov.u32 	%r8, %ntid.x;
	mov.u32 	%r9, %tid.x;
	mad.lo.s32 	%r14, %r7, %r8, %r9;
	mov.u32 	%r10, %nctaid.x;
	mul.lo.s32 	%r2, %r8, %r10;
	cvt.s64.s32 	%rd17, %r14;
	setp.le.u64 	%p1, %rd8, %rd17;
	@%p1 bra 	$L__BB5_4;
	setp.eq.s16 	%p2, %rs1, 0;
	@%p2 bra 	$L__BB5_2;
	bra.uni 	$L__BB5_3;
$L__BB5_2:
	shl.b64 	%rd14, %rd17, 2;
	add.s64 	%rd15, %rd2, %rd14;
	ld.global.nc.u32 	%r12, [%rd15];
	prmt.b32 	%r13, %r12, 0, 291;
	add.s64 	%rd16, %rd1, %rd14;
	st.global.u32 	[%rd16], %r13;
	add.s32 	%r14, %r14, %r2;
	cvt.s64.s32 	%rd17, %r14;
	setp.gt.u64 	%p4, %rd8, %rd17;
	@%p4 bra 	$L__BB5_2;
	bra.uni 	$L__BB5_4;
$L__BB5_3:
	shl.b64 	%rd11, %rd17, 2;
	add.s64 	%rd12, %rd2, %rd11;
	ld.global.nc.u32 	%r11, [%rd12];
	add.s64 	%rd13, %rd1, %rd11;
	st.global.u32 	[%rd13], %r11;
	add.s32 	%r14, %r14, %r2;
	cvt.s64.s32 	%rd17, %r14;
	setp.gt.u64 	%p3, %rd8, %rd17;
	@%p3 bra 	$L__BB5_3;
$L__BB5_4:
	ret;

}
	// .globl	_cupy_unpack_float32
.visible .entry _cupy_unpack_float32(
	.param .u64 _cupy_unpack_float32_param_0,
	.param .u8 _cupy_unpack_float32_param_1,
	.param .u64 .ptr .align 1 _cupy_unpack_float32_param_2,
	.param .u64 .ptr .align 1 _cupy_unpack_float32_param_3
)
.maxntid 512
{
	.reg .pred 	%p<5>;
	.reg .b16 	%rs<2>;
	.reg .b32 	%r<15>;
	.reg .b32 	%f<2>;
	.reg .b64 	%rd<19>;

	ld.param.u64 	%rd8, [_cupy_unpack_float32_param_0];
	ld.param.s8 	%rs1, [_cupy_unpack_float32_param_1];
	ld.param.u64 	%rd9, [_cupy_unpack_float32_param_2];
	ld.param.u64 	%rd10, [_cupy_unpack_float32_param_3];
	cvta.to.global.u64 	%rd1, %rd10;
	cvta.to.global.u64 	%rd2, %rd9;
	mov.u32 	%r7, %ctaid.x;
	mov.u32 	%r8, %ntid.x;
	mov.u32 	%r9, %tid.x;
	mad.lo.s32 	%r13, %r7, %r8, %r9;
	mov.u32 	%r10, %nctaid.x;
	mul.lo.s32 	%r2, %r8, %r10;
	cvt.s64.s32 	%rd17, %r13;
	setp.le.u64 	%p1, %rd8, %rd17;
	@%p1 bra 	$L__BB6_4;
	setp.eq.s16 	%p2, %rs1, 0;
	@%p2 bra 	$L__BB6_2;
	bra.uni 	$L__BB6_3;
$L__BB6_2:
	shl.b64 	%rd14, %rd17, 2;
	add.s64 	%rd15, %rd2, %rd14;
	ld.global.nc.u32 	%r11, [%rd15];
	prmt.b32 	%r12, %r11, 0, 291;
	add.s64 	%rd16, %rd1, %rd14;
	st.global.u32 	[%rd16], %r12;
	add.s32 	%r13, %r13, %r2;
	cvt.s64.s32 	%rd17, %r13;
	setp.gt.u64 	%p4, %rd8, %rd17;
	@%p4 bra 	$L__BB6_2;
	bra.uni 	$L__BB6_4;
$L__BB6_3:
	shl.b64 	%rd11, %rd17, 2;
	add.s64 	%rd12, %rd2, %rd11;
	ld.global.nc.f32 	%f1, [%rd12];
	add.s64 	%rd13, %rd1, %rd11;
	st.global.f32 	[%rd13], %f1;
	add.s32 	%r13, %r13, %r2;
	cvt.s64.s32 	%rd17, %r13;
	setp.gt.u64 	%p3, %rd8, %rd17;
	@%p3 bra 	$L__BB6_3;
$L__BB6_4:
	ret;

}
	// .globl	_cupy_unpack_float64
.visible .entry _cupy_unpack_float64(
	.param .u64 _cupy_unpack_float64_param_0,
	.param .u8 _cupy_unpack_float64_param_1,
	.param .u64 .ptr .align 1 _cupy_unpack_float64_param_2,
	.param .u64 .ptr .align 1 _cupy_unpack_float64_param_3
)
.maxntid 512
{
	.reg .pred 	%p<5>;
	.reg .b16 	%rs<2>;
	.reg .b32 	%r<17>;
	.reg .b64 	%rd<21>;
	.reg .b64 	%fd<2>;

	ld.param.u64 	%rd8, [_cupy_unpack_float64_param_0];
	ld.param.s8 	%rs1, [_cupy_unpack_float64_param_1];
	ld.param.u64 	%rd9, [_cupy_unpack_float64_param_2];
	ld.param.u64 	%rd10, [_cupy_unpack_float64_param_3];
	cvta.to.global.u64 	%rd1, %rd10;
	cvta.to.global.u64 	%rd2, %rd9;
	mov.u32 	%r7, %ctaid.x;
	mov.u32 	%r8, %ntid.x;
	mov.u32 	%r9, %tid.x;
	mad.lo.s32 	%r15, %r7, %r8, %r9;
	mov.u32 	%r10, %nctaid.x;
	mul.lo.s32 	%r2, %r8, %r10;
	cvt.s64.s32 	%rd19, %r15;
	setp.le.u64 	%p1, %rd8, %rd19;
	@%p1 bra 	$L__BB7_4;
	setp.eq.s16 	%p2, %rs1, 0;
	@%p2 bra 	$L__BB7_2;
	bra.uni 	$L__BB7_3;
$L__BB7_2:
	shl.b64 	%rd14, %rd19, 3;
	add.s64 	%rd15, %rd2, %rd14;
	ld.global.nc.u64 	%rd16, [%rd15];
	{ .reg .b32 tmp; mov.b64 {%r11, tmp}, %rd16; }
	prmt.b32 	%r12, %r11, 0, 291;
	{ .reg .b32 tmp; mov.b64 {tmp, %r13}, %rd16; }
	prmt.b32 	%r14, %r13, 0, 291;
	mov.b64 	%rd17, {%r14, %r12};
	add.s64 	%rd18, %rd1, %rd14;
	st.global.u64 	[%rd18], %rd17;
	add.s32 	%r15, %r15, %r2;
	cvt.s64.s32 	%rd19, %r15;
	setp.gt.u64 	%p4, %rd8, %rd19;
	@%p4 bra 	$L__BB7_2;
	bra.uni 	$L__BB7_4;
$L__BB7_3:
	shl.b64 	%rd11, %rd19, 3;
	add.s64 	%rd12, %rd2, %rd11;
	ld.global.nc.f64 	%fd1, [%rd12];
	add.s64 	%rd13, %rd1, %rd11;
	st.global.f64 	[%rd13], %fd1;
	add.s32 	%r15, %r15, %r2;
	cvt.s64.s32 	%rd19, %r15;
	setp.gt.u64 	%p3, %rd8, %rd19;
	@%p3 bra 	$L__BB7_3;
$L__BB7_4:
	ret;

}
	// .globl	_cupy_unpack_complex64
.visible .entry _cupy_unpack_complex64(
	.param .u64 _cupy_unpack_complex64_param_0,
	.param .u8 _cupy_unpack_complex64_param_1,
	.param .u64 .ptr .align 1 _cupy_unpack_complex64_param_2,
	.param .u64 .ptr .align 1 _cupy_unpack_complex64_param_3
)
.maxntid 512
{
	.reg .pred 	%p<5>;
	.reg .b16 	%rs<2>;
	.reg .b32 	%r<17>;
	.reg .b32 	%f<3>;
	.reg .b64 	%rd<19>;

	ld.param.u64 	%rd8, [_cupy_unpack_complex64_param_0];
	ld.param.s8 	%rs1, [_cupy_unpack_complex64_param_1];
	ld.param.u64 	%rd9, [_cupy_unpack_complex64_param_2];
	ld.param.u64 	%rd10, [_cupy_unpack_complex64_param_3];
	cvta.to.global.u64 	%rd1, %rd10;
	cvta.to.global.u64 	%rd2, %rd9;
	mov.u32 	%r7, %ctaid.x;
	mov.u32 	%r8, %ntid.x;
	mov.u32 	%r9, %tid.x;
	mad.lo.s32 	%r15, %r7, %r8, %r9;
	mov.u32 	%r10, %nctaid.x;
	mul.lo.s32 	%r2, %r8, %r10;
	cvt.s64.s32 	%rd17, %r15;
	setp.le.u64 	%p1, %rd8, %rd17;
	@%p1 bra 	$L__BB8_4;
	setp.eq.s16 	%p2, %rs1, 0;
	@%p2 bra 	$L__BB8_2;
	bra.uni 	$L__BB8_3;
$L__BB8_2:
	shl.b64 	%rd14, %rd17, 3;
	add.s64 	%rd15, %rd2, %rd14;
	ld.global.nc.v2.u32 	{%r11, %r12}, [%rd15];
	prmt.b32 	%r13, %r11, 0, 291;
	prmt.b32 	%r14, %r12, 0, 291;
	add.s64 	%rd16, %rd1, %rd14;
	st.global.v2.u32 	[%rd16], {%r13, %r14};
	add.s32 	%r15, %r15, %r2;
	cvt.s64.s32 	%rd17, %r15;
	setp.gt.u64 	%p4, %rd8, %rd17;
	@%p4 bra 	$L__BB8_2;
	bra.uni 	$L__BB8_4;
$L__BB8_3:
	shl.b64 	%rd11, %rd17, 3;
	add.s64 	%rd12, %rd1, %rd11;
	add.s64 	%rd13, %rd2, %rd11;
	ld.global.nc.v2.f32 	{%f1, %f2}, [%rd13];
	st.global.v2.f32 	[%rd12], {%f1, %f2};
	add.s32 	%r15, %r15, %r2;
	cvt.s64.s32 	%rd17, %r15;
	setp.gt.u64 	%p3, %rd8, %rd17;
	@%p3 bra 	$L__BB8_3;
$L__BB8_4:
	ret;

}
	// .globl	_cupy_unpack_complex128
.visible .entry _cupy_unpack_complex128(
	.param .u64 _cupy_unpack_complex128_param_0,
	.param .u8 _cupy_unpack_complex128_param_1,
	.param .u64 .ptr .align 1 _cupy_unpack_complex128_param_2,
	.param .u64 .ptr .align 1 _cupy_unpack_complex128_param_3
)
.maxntid 512
{
	.reg .pred 	%p<5>;
	.reg .b16 	%rs<2>;
	.reg .b32 	%r<21>;
	.reg .b64 	%rd<23>;
	.reg .b64 	%fd<3>;

	ld.param.u64 	%rd8, [_cupy_unpack_complex128_param_0];
	ld.param.s8 	%rs1, [_cupy_unpack_complex128_param_1];
	ld.param.u64 	%rd9, [_cupy_unpack_complex128_param_2];
	ld.param.u64 	%rd10, [_cupy_unpack_complex128_param_3];
	cvta.to.global.u64 	%rd1, %rd10;
	cvta.to.global.u64 	%rd2, %rd9;
	mov.u32 	%r7, %ctaid.x;
	mov.u32 	%r8, %ntid.x;
	mov.u32 	%r9, %tid.x;
	mad.lo.s32 	%r19, %r7, %r8, %r9;
	mov.u32 	%r10, %nctaid.x;
	mul.lo.s32 	%r2, %r8, %r10;
	cvt.s64.s32 	%rd21, %r19;
	setp.le.u64 	%p1, %rd8, %rd21;
	@%p1 bra 	$L__BB9_4;
	setp.eq.s16 	%p2, %rs1, 0;
	@%p2 bra 	$L__BB9_2;
	bra.uni 	$L__BB9_3;
$L__BB9_2:
	shl.b64 	%rd14, %rd21, 4;
	add.s64 	%rd15, %rd2, %rd14;
	ld.global.nc.v2.u64 	{%rd16, %rd17}, [%rd15];
	{ .reg .b32 tmp; mov.b64 {%r11, tmp}, %rd16; }
	prmt.b32 	%r12, %r11, 0, 291;
	{ .reg .b32 tmp; mov.b64 {tmp, %r13}, %rd16; }
	prmt.b32 	%r14, %r13, 0, 291;
	mov.b64 	%rd18, {%r14, %r12};
	{ .reg .b32 tmp; mov.b64 {%r15, tmp}, %rd17; }
	prmt.b32 	%r16, %r15, 0, 291;
	{ .reg .b32 tmp; mov.b64 {tmp, %r17}, %rd17; }
	prmt.b32 	%r18, %r17, 0, 291;
	mov.b64 	%rd19, {%r18, %r16};
	add.s64 	%rd20, %rd1, %rd14;
	st.global.v2.u64 	[%rd20], {%rd18, %rd19};
	add.s32 	%r19, %r19, %r2;
	cvt.s64.s32 	%rd21, %r19;
	setp.gt.u64 	%p4, %rd8, %rd21;
	@%p4 bra 	$L__BB9_2;
	bra.uni 	$L__BB9_4;
$L__BB9_3:
	shl.b64 	%rd11, %rd21, 4;
	add.s64 	%rd12, %rd1, %rd11;
	add.s64 	%rd13, %rd2, %rd11;
	ld.global.nc.v2.f64 	{%fd1, %fd2}, [%rd13];
	st.global.v2.f64 	[%rd12], {%fd1, %fd2};
	add.s32 	%r19, %r19, %r2;
	cvt.s64.s32 	%rd21, %r19;
	setp.gt.u64 	%p3, %rd8, %rd21;
	@%p3 bra 	$L__BB9_3;
$L__BB9_4:
	ret;

}


// ===== COMPILED SASS (sm_100) =====

	.target	sm_100

	.elftype	@"ET_EXEC"


//--------------------- .note.nv.tkinfo           --------------------------
	.section	.note.nv.tkinfo,"",@"SHT_NOTE"
	.sectionflags	@"SHF_NOTE_NV_TKINFO"
	.tkinfo
        /*0018*/ 	.word	0x00000002
        /*0030*/ 	.string	""
        /*0030*/ 	.string	"ptxas"
        /*0030*/ 	.string	"Cuda compilation tools, release 13.0, V13.0.88"
        /*0030*/ 	.string	"Build cuda_13.0.r13.0/compiler.36424714_0"
        /*0030*/ 	.string	"-arch sm_100 -m 64 "



//--------------------- .note.nv.cuinfo           --------------------------
	.section	.note.nv.cuinfo,"",@"SHT_NOTE"
	.sectionflags	@"SHF_NOTE_NV_CUINFO"
        /*0018*/ 	.short	0x0002
        /*001a*/ 	.short	0x0064
        /*001c*/ 	.short	0x0082
	.zero		2


//--------------------- .nv.info                  --------------------------
	.section	.nv.info,"",@"SHT_CUDA_INFO"
	.align	4


	//----- nvinfo : EIATTR_REGCOUNT
	.align		4
        /*0000*/ 	.byte	0x04, 0x2f
        /*0002*/ 	.short	(.L_29 - .L_28)
	.align		4
.L_28:
        /*0004*/ 	.word	index@(_cupy_unpack_int8)
        /*0008*/ 	.word	0x0000000b


	//----- nvinfo : EIATTR_FRAME_SIZE
	.align		4
.L_29:
        /*000c*/ 	.byte	0x04, 0x11
        /*000e*/ 	.short	(.L_31 - .L_30)
	.align		4
.L_30:
        /*0010*/ 	.word	index@(_cupy_unpack_int8)
        /*0014*/ 	.word	0x00000000


	//----- nvinfo : EIATTR_REGCOUNT
	.align		4
.L_31:
        /*0018*/ 	.byte	0x04, 0x2f
        /*001a*/ 	.short	(.L_33 - .L_32)
	.align		4
.L_32:
        /*001c*/ 	.word	index@(_cupy_unpack_uint8)
        /*0020*/ 	.word	0x0000000b


	//----- nvinfo : EIATTR_FRAME_SIZE
	.align		4
.L_33:
        /*0024*/ 	.byte	0x04, 0x11
        /*0026*/ 	.short	(.L_35 - .L_34)
	.align		4
.L_34:
        /*0028*/ 	.word	index@(_cupy_unpack_uint8)
        /*002c*/ 	.word	0x00000000


	//----- nvinfo : EIATTR_REGCOUNT
	.align		4
.L_35:
        /*0030*/ 	.byte	0x04, 0x2f
        /*0032*/ 	.short	(.L_37 - .L_36)
	.align		4
.L_36:
        /*0034*/ 	.word	index@(_cupy_unpack_int16)
        /*0038*/ 	.word	0x0000000c


	//----- nvinfo : EIATTR_FRAME_SIZE
	.align		4
.L_37:
        /*003c*/ 	.byte	0x04, 0x11
        /*003e*/ 	.short	(.L_39 - .L_38)
	.align		4
.L_38:
        /*0040*/ 	.word	index@(_cupy_unpack_int16)
        /*0044*/ 	.word	0x00000000


	//----- nvinfo : EIATTR_REGCOUNT
	.align		4
.L_39:
        /*0048*/ 	.byte	0x04, 0x2f
        /*004a*/ 	.short	(.L_41 - .L_40)
	.align		4
.L_40:
        /*004c*/ 	.word	index@(_cupy_unpack_uint16)
        /*0050*/ 	.word	0x0000000c


	//----- nvinfo : EIATTR_FRAME_SIZE
	.align		4
.L_41:
        /*0054*/ 	.byte	0x04, 0x11
        /*0056*/ 	.short	(.L_43 - .L_42)
	.align		4
.L_42:
        /*0058*/ 	.word	index@(_cupy_unpack_uint16)
        /*005c*/ 	.word	0x00000000


	//----- nvinfo : EIATTR_REGCOUNT
	.align		4
.L_43:
        /*0060*/ 	.byte	0x04, 0x2f
        /*0062*/ 	.short	(.L_45 - .L_44)
	.align		4
.L_44:
        /*0064*/ 	.word	index@(_cupy_unpack_int32)
        /*0068*/ 	.word	0x0000000c


	//----- nvinfo : EIATTR_FRAME_SIZE
	.align		4
.L_45:
        /*006c*/ 	.byte	0x04, 0x11
        /*006e*/ 	.short	(.L_47 - .L_46)
	.align		4
.L_46:
        /*0070*/ 	.word	index@(_cupy_unpack_int32)
        /*0074*/ 	.word	0x00000000


	//----- nvinfo : EIATTR_REGCOUNT
	.align		4
.L_47:
        /*0078*/ 	.byte	0x04, 0x2f
        /*007a*/ 	.short	(.L_49 - .L_48)
	.align		4
.L_48:
        /*007c*/ 	.word	index@(_cupy_unpack_uint32)
        /*0080*/ 	.word	0x0000000c


	//----- nvinfo : EIATTR_FRAME_SIZE
	.align		4
.L_49:
        /*0084*/ 	.byte	0x04, 0x11
        /*0086*/ 	.short	(.L_51 - .L_50)
	.align		4
.L_50:
        /*0088*/ 	.word	index@(_cupy_unpack_uint32)
        /*008c*/ 	.word	0x00000000


	//----- nvinfo : EIATTR_REGCOUNT
	.align		4
.L_51:
        /*0090*/ 	.byte	0x04, 0x2f
        /*0092*/ 	.short	(.L_53 - .L_52)
	.align		4
.L_52:
        /*0094*/ 	.word	index@(_cupy_unpack_float32)
        /*0098*/ 	.word	0x0000000c


	//----- nvinfo : EIATTR_FRAME_SIZE
	.align		4
.L_53:
        /*009c*/ 	.byte	0x04, 0x11
        /*009e*/ 	.short	(.L_55 - .L_54)
	.align		4
.L_54:
        /*00a0*/ 	.word	index@(_cupy_unpack_float32)
        /*00a4*/ 	.word	0x00000000


	//----- nvinfo : EIATTR_REGCOUNT
	.align		4
.L_55:
        /*00a8*/ 	.byte	0x04, 0x2f
        /*00aa*/ 	.short	(.L_57 - .L_56)
	.align		4
.L_56:
        /*00ac*/ 	.word	index@(_cupy_unpack_float64)
        /*00b0*/ 	.word	0x0000000d


	//----- nvinfo : EIATTR_FRAME_SIZE
	.align		4
.L_57:
        /*00b4*/ 	.byte	0x04, 0x11
        /*00b6*/ 	.short	(.L_59 - .L_58)
	.align		4
.L_58:
        /*00b8*/ 	.word	index@(_cupy_unpack_float64)
        /*00bc*/ 	.word	0x00000000


	//----- nvinfo : EIATTR_REGCOUNT
	.align		4
.L_59:
        /*00c0*/ 	.byte	0x04, 0x2f
        /*00c2*/ 	.short	(.L_61 - .L_60)
	.align		4
.L_60:
        /*00c4*/ 	.word	index@(_cupy_unpack_complex64)
        /*00c8*/ 	.word	0x0000000d


	//----- nvinfo : EIATTR_FRAME_SIZE
	.align		4
.L_61:
        /*00cc*/ 	.byte	0x04, 0x11
        /*00ce*/ 	.short	(.L_63 - .L_62)
	.align		4
.L_62:
        /*00d0*/ 	.word	index@(_cupy_unpack_complex64)
        /*00d4*/ 	.word	0x00000000


	//----- nvinfo : EIATTR_REGCOUNT
	.align		4
.L_63:
        /*00d8*/ 	.byte	0x04, 0x2f
        /*00da*/ 	.short	(.L_65 - .L_64)
	.align		4
.L_64:
        /*00dc*/ 	.word	index@(_cupy_unpack_complex128)
        /*00e0*/ 	.word	0x0000000e


	//----- nvinfo : EIATTR_FRAME_SIZE
	.align		4
.L_65:
        /*00e4*/ 	.byte	0x04, 0x11
        /*00e6*/ 	.short	(.L_67 - .L_66)
	.align		4
.L_66:
        /*00e8*/ 	.word	index@(_cupy_unpack_complex128)
        /*00ec*/ 	.word	0x00000000


	//----- nvinfo : EIATTR_MIN_STACK_SIZE
	.align		4
.L_67:
        /*00f0*/ 	.byte	0x04, 0x12
        /*00f2*/ 	.short	(.L_69 - .L_68)
	.align		4
.L_68:
        /*00f4*/ 	.word	index@(_cupy_unpack_complex128)
        /*00f8*/ 	.word	0x00000000


	//----- nvinfo : EIATTR_MIN_STACK_SIZE
	.align		4
.L_69:
        /*00fc*/ 	.byte	0x04, 0x12
        /*00fe*/ 	.short	(.L_71 - .L_70)
	.align		4
.L_70:
        /*0100*/ 	.word	index@(_cupy_unpack_complex64)
        /*0104*/ 	.word	0x00000000


	//----- nvinfo : EIATTR_MIN_STACK_SIZE
	.align		4
.L_71:
        /*0108*/ 	.byte	0x04, 0x12
        /*010a*/ 	.short	(.L_73 - .L_72)
	.align		4
.L_72:
        /*010c*/ 	.word	index@(_cupy_unpack_float64)
        /*0110*/ 	.word	0x00000000


	//----- nvinfo : EIATTR_MIN_STACK_SIZE
	.align		4
.L_73:
        /*0114*/ 	.byte	0x04, 0x12
        /*0116*/ 	.short	(.L_75 - .L_74)
	.align		4
.L_74:
        /*0118*/ 	.word	index@(_cupy_unpack_float32)
        /*011c*/ 	.word	0x00000000


	//----- nvinfo : EIATTR_MIN_STACK_SIZE
	.align		4
.L_75:
        /*0120*/ 	.byte	0x04, 0x12
        /*0122*/ 	.short	(.L_77 - .L_76)
	.align		4
.L_76:
        /*0124*/ 	.word	index@(_cupy_unpack_uint32)
        /*0128*/ 	.word	0x00000000


	//----- nvinfo : EIATTR_MIN_STACK_SIZE
	.align		4
.L_77:
        /*012c*/ 	.byte	0x04, 0x12
        /*012e*/ 	.short	(.L_79 - .L_78)
	.align		4
.L_78:
        /*0130*/ 	.word	index@(_cupy_unpack_int32)
        /*0134*/ 	.word	0x00000000


	//----- nvinfo : EIATTR_MIN_STACK_SIZE
	.align		4
.L_79:
        /*0138*/ 	.byte	0x04, 0x12
        /*013a*/ 	.short	(.L_81 - .L_80)
	.align		4
.L_80:
        /*013c*/ 	.word	index@(_cupy_unpack_uint16)
        /*0140*/ 	.word	0x00000000


	//----- nvinfo : EIATTR_MIN_STACK_SIZE
	.align		4
.L_81:
        /*0144*/ 	.byte	0x04, 0x12
        /*0146*/ 	.short	(.L_83 - .L_82)
	.align		4
.L_82:
        /*0148*/ 	.word	index@(_cupy_unpack_int16)
        /*014c*/ 	.word	0x00000000


	//----- nvinfo : EIATTR_MIN_STACK_SIZE
	.align		4
.L_83:
        /*0150*/ 	.byte	0x04, 0x12
        /*0152*/ 	.short	(.L_85 - .L_84)
	.align		4
.L_84:
        /*0154*/ 	.word	index@(_cupy_unpack_uint8)
        /*0158*/ 	.word	0x00000000


	//----- nvinfo : EIATTR_MIN_STACK_SIZE
	.align		4
.L_85:
        /*015c*/ 	.byte	0x04, 0x12
        /*015e*/ 	.short	(.L_87 - .L_86)
	.align		4
.L_86:
        /*0160*/ 	.word	index@(_cupy_unpack_int8)
        /*0164*/ 	.word	0x00000000
.L_87:


//--------------------- .nv.compat                --------------------------
	.section	.nv.compat,"",@"SHT_CUDA_COMPAT_INFO"
	.align	4
        /*0000*/ 	.byte	0x02, 0x09, 0x00, 0x00, 0x02, 0x02, 0x01, 0x00, 0x02, 0x05, 0x05, 0x00, 0x03, 0x07, 0x01, 0x01
        /*0010*/ 	.byte	0x02, 0x03, 0x00, 0x00, 0x02, 0x06, 0x01, 0x00, 0x04, 0x0b, 0x08, 0x00, 0x09, 0x00, 0x00, 0x00
        /*0020*/ 	.byte	0x00, 0x00, 0x00, 0x00


//--------------------- .nv.info._cupy_unpack_complex128 --------------------------
	.section	.nv.info._cupy_unpack_complex128,"",@"SHT_CUDA_INFO"
	.sectionflags	@""
	.align	4


	//----- nvinfo : EIATTR_CUDA_API_VERSION
	.align		4
        /*0000*/ 	.byte	0x04, 0x37
        /*0002*/ 	.short	(.L_89 - .L_88)
.L_88:
        /*0004*/ 	.word	0x00000082


	//----- nvinfo : EIATTR_KPARAM_INFO
	.align		4
.L_89:
        /*0008*/ 	.byte	0x04, 0x17
        /*000a*/ 	.short	(.L_91 - .L_90)
.L_90:
        /*000c*/ 	.word	0x00000000
        /*0010*/ 	.short	0x0003
        /*0012*/ 	.short	0x0018
        /*0014*/ 	.byte	0x00, 0xf5, 0x21, 0x00


	//----- nvinfo : EIATTR_KPARAM_INFO
	.align		4
.L_91:
        /*0018*/ 	.byte	0x04, 0x17
        /*001a*/ 	.short	(.L_93 - .L_92)
.L_92:
        /*001c*/ 	.word	0x00000000
        /*0020*/ 	.short	0x0002
        /*0022*/ 	.short	0x0010
        /*0024*/ 	.byte	0x00, 0xf5, 0x21, 0x00


	//----- nvinfo : EIATTR_KPARAM_INFO
	.align		4
.L_93:
        /*0028*/ 	.byte	0x04, 0x17
        /*002a*/ 	.short	(.L_95 - .L_94)
.L_94:
        /*002c*/ 	.word	0x00000000
        /*0030*/ 	.short	0x0001
        /*0032*/ 	.short	0x0008
        /*0034*/ 	.byte	0x00, 0xf0, 0x05, 0x00


	//----- nvinfo : EIATTR_KPARAM_INFO
	.align		4
.L_95:
        /*0038*/ 	.byte	0x04, 0x17
        /*003a*/ 	.short	(.L_97 - .L_96)
.L_96:
        /*003c*/ 	.word	0x00000000
        /*0040*/ 	.short	0x0000
        /*0042*/ 	.short	0x0000
        /*0044*/ 	.byte	0x00, 0xf0, 0x21, 0x00


	//----- nvinfo : EIATTR_SPARSE_MMA_MASK
	.align		4
.L_97:
        /*0048*/ 	.byte	0x03, 0x50
        /*004a*/ 	.short	0x0000


	//----- nvinfo : EIATTR_MAXREG_COUNT
	.align		4
        /*004c*/ 	.byte	0x03, 0x1b
        /*004e*/ 	.short	0x0080


	//----- nvinfo : EIATTR_MERCURY_ISA_VERSION
	.align		4
        /*0050*/ 	.byte	0x03, 0x5f
        /*0052*/ 	.short	0x0101


	//----- nvinfo : EIATTR_VRC_CTA_INIT_COUNT
	.align		4
        /*0054*/ 	.byte	0x02, 0x4a
	.zero		1
	.zero		1


	//----- nvinfo : EIATTR_EXIT_INSTR_OFFSETS
	.align		4
        /*0058*/ 	.byte	0x04, 0x1c
        /*005a*/ 	.short	(.L_99 - .L_98)


	//   ....[0]....
.L_98:
        /*005c*/ 	.word	0x000000b0


	//   ....[1]....
        /*0060*/ 	.word	0x00000250


	//   ....[2]....
        /*0064*/ 	.word	0x000003d0


	//----- nvinfo : EIATTR_MAX_THREADS
	.align		4
.L_99:
        /*0068*/ 	.byte	0x04, 0x05
        /*006a*/ 	.short	(.L_101 - .L_100)
.L_100:
        /*006c*/ 	.word	0x00000200
        /*0070*/ 	.word	0x00000001
        /*0074*/ 	.word	0x00000001


	//----- nvinfo : EIATTR_CRS_STACK_SIZE
	.align		4
.L_101:
        /*0078*/ 	.byte	0x04, 0x1e
        /*007a*/ 	.short	(.L_103 - .L_102)
.L_102:
        /*007c*/ 	.word	0x00000000


	//----- nvinfo : EIATTR_CBANK_PARAM_SIZE
	.align		4
.L_103:
        /*0080*/ 	.byte	0x03, 0x19
        /*0082*/ 	.short	0x0020


	//----- nvinfo : EIATTR_PARAM_CBANK
	.align		4
        /*0084*/ 	.byte	0x04, 0x0a
        /*0086*/ 	.short	(.L_105 - .L_104)
	.align		4
.L_104:
        /*0088*/ 	.word	index@(.nv.constant0._cupy_unpack_complex128)
        /*008c*/ 	.short	0x0380
        /*008e*/ 	.short	0x0020


	//----- nvinfo : EIATTR_SW_WAR
	.align		4
.L_105:
        /*0090*/ 	.byte	0x04, 0x36
        /*0092*/ 	.short	(.L_107 - .L_106)
.L_106:
        /*0094*/ 	.word	0x00000008
.L_107:


//--------------------- .nv.info._cupy_unpack_complex64 --------------------------
	.section	.nv.info._cupy_unpack_complex64,"",@"SHT_CUDA_INFO"
	.sectionflags	@""
	.align	4


	//----- nvinfo : EIATTR_CUDA_API_VERSION
	.align		4
        /*0000*/ 	.byte	0x04, 0x37
        /*0002*/ 	.short	(.L_109 - .L_108)
.L_108:
        /*0004*/ 	.word	0x00000082


	//----- nvinfo : EIATTR_KPARAM_INFO
	.align		4
.L_109:
        /*0008*/ 	.byte	0x04, 0x17
        /*000a*/ 	.short	(.L_111 - .L_110)
.L_110:
        /*000c*/ 	.word	0x00000000
        /*0010*/ 	.short	0x0003
        /*0012*/ 	.short	0x0018
        /*0014*/ 	.byte	0x00, 0xf5, 0x21, 0x00


	//----- nvinfo : EIATTR_KPARAM_INFO
	.align		4
.L_111:
        /*0018*/ 	.byte	0x04, 0x17
        /*001a*/ 	.short	(.L_113 - .L_112)
.L_112:
        /*001c*/ 	.word	0x00000000
        /*0020*/ 	.short	0x0002
        /*0022*/ 	.short	0x0010
        /*0024*/ 	.byte	0x00, 0xf5, 0x21, 0x00


	//----- nvinfo : EIATTR_KPARAM_INFO
	.align		4
.L_113:
        /*0028*/ 	.byte	0x04, 0x17
        /*002a*/ 	.short	(.L_115 - .L_114)
.L_114:
        /*002c*/ 	.word	0x00000000
        /*0030*/ 	.short	0x0001
        /*0032*/ 	.short	0x0008
        /*0034*/ 	.byte	0x00, 0xf0, 0x05, 0x00


	//----- nvinfo : EIATTR_KPARAM_INFO
	.align		4
.L_115:
        /*0038*/ 	.byte	0x04, 0x17
        /*003a*/ 	.short	(.L_117 - .L_116)
.L_116:
        /*003c*/ 	.word	0x00000000
        /*0040*/ 	.short	0x0000
        /*0042*/ 	.short	0x0000
        /*0044*/ 	.byte	0x00, 0xf0, 0x21, 0x00


	//----- nvinfo : EIATTR_SPARSE_MMA_MASK
	.align		4
.L_117:
        /*0048*/ 	.byte	0x03, 0x50
        /*004a*/ 	.short	0x0000


	//----- nvinfo : EIATTR_MAXREG_COUNT
	.align		4
        /*004c*/ 	.byte	0x03, 0x1b
        /*004e*/ 	.short	0x0080


	//----- nvinfo : EIATTR_MERCURY_ISA_VERSION
	.align		4
        /*0050*/ 	.byte	0x03, 0x5f
        /*0052*/ 	.short	0x0101


	//----- nvinfo : EIATTR_VRC_CTA_INIT_COUNT
	.align		4
        /*0054*/ 	.byte	0x02, 0x4a
	.zero		1
	.zero		1


	//----- nvinfo : EIATTR_EXIT_INSTR_OFFSETS
	.align		4
        /*0058*/ 	.byte	0x04, 0x1c
        /*005a*/ 	.short	(.L_119 - .L_118)


	//   ....[0]....
.L_118:
        /*005c*/ 	.word	0x000000b0


	//   ....[1]....
        /*0060*/ 	.word	0x00000250


	//   ....[2]....
        /*0064*/ 	.word	0x00000380


	//----- nvinfo : EIATTR_MAX_THREADS
	.align		4
.L_119:
        /*0068*/ 	.byte	0x04, 0x05
        /*006a*/ 	.short	(.L_121 - .L_120)
.L_120:
        /*006c*/ 	.word	0x00000200
        /*0070*/ 	.word	0x00000001
        /*0074*/ 	.word	0x00000001


	//----- nvinfo : EIATTR_CRS_STACK_SIZE
	.align		4
.L_121:
        /*0078*/ 	.byte	0x04, 0x1e
        /*007a*/ 	.short	(.L_123 - .L_122)
.L_122:
        /*007c*/ 	.word	0x00000000


	//----- nvinfo : EIATTR_CBANK_PARAM_SIZE
	.align		4
.L_123:
        /*0080*/ 	.byte	0x03, 0x19
        /*0082*/ 	.short	0x0020


	//----- nvinfo : EIATTR_PARAM_CBANK
	.align		4
        /*0084*/ 	.byte	0x04, 0x0a
        /*0086*/ 	.short	(.L_125 - .L_124)
	.align		4
.L_124:
        /*0088*/ 	.word	index@(.nv.constant0._cupy_unpack_complex64)
        /*008c*/ 	.short	0x0380
        /*008e*/ 	.short	0x0020


	//----- nvinfo : EIATTR_SW_WAR
	.align		4
.L_125:
        /*0090*/ 	.byte	0x04, 0x36
        /*0092*/ 	.short	(.L_127 - .L_126)
.L_126:
        /*0094*/ 	.word	0x00000008
.L_127:


//--------------------- .nv.info._cupy_unpack_float64 --------------------------
	.section	.nv.info._cupy_unpack_float64,"",@"SHT_CUDA_INFO"
	.sectionflags	@""
	.align	4


	//----- nvinfo : EIATTR_CUDA_API_VERSION
	.align		4
        /*0000*/ 	.byte	0x04, 0x37
        /*0002*/ 	.short	(.L_129 - .L_128)
.L_128:
        /*0004*/ 	.word	0x00000082


	//----- nvinfo : EIATTR_KPARAM_INFO
	.align		4
.L_129:
        /*0008*/ 	.byte	0x04, 0x17
        /*000a*/ 	.short	(.L_131 - .L_130)
.L_130:
        /*000c*/ 	.word	0x00000000
        /*0010*/ 	.short	0x0003
        /*0012*/ 	.short	0x0018
        /*0014*/ 	.byte	0x00, 0xf5, 0x21, 0x00


	//----- nvinfo : EIATTR_KPARAM_INFO
	.align		4
.L_131:
        /*0018*/ 	.byte	0x04, 0x17
        /*001a*/ 	.short	(.L_133 - .L_132)
.L_132:
        /*001c*/ 	.word	0x00000000
        /*0020*/ 	.short	0x0002
        /*0022*/ 	.short	0x0010
        /*0024*/ 	.byte	0x00, 0xf5, 0x21, 0x00


	//----- nvinfo : EIATTR_KPARAM_INFO
	.align		4
.L_133:
        /*0028*/ 	.byte	0x04, 0x17
        /*002a*/ 	.short	(.L_135 - .L_134)
.L_134:
        /*002c*/ 	.word	0x00000000
        /*0030*/ 	.short	0x0001
        /*0032*/ 	.short	0x0008
        /*0034*/ 	.byte	0x00, 0xf0, 0x05, 0x00


	//----- nvinfo : EIATTR_KPARAM_INFO
	.align		4
.L_135:
        /*0038*/ 	.byte	0x04, 0x17
        /*003a*/ 	.short	(.L_137 - .L_136)
.L_136:
        /*003c*/ 	.word	0x00000000
        /*0040*/ 	.short	0x0000
        /*0042*/ 	.short	0x0000
        /*0044*/ 	.byte	0x00, 0xf0, 0x21, 0x00


	//----- nvinfo : EIATTR_SPARSE_MMA_MASK
	.align		4
.L_137:
        /*0048*/ 	.byte	0x03, 0x50
        /*004a*/ 	.short	0x0000


	//----- nvinfo : EIATTR_MAXREG_COUNT
	.align		4
        /*004c*/ 	.byte	0x03, 0x1b
        /*004e*/ 	.short	0x0080


	//----- nvinfo : EIATTR_MERCURY_ISA_VERSION
	.align		4
        /*0050*/ 	.byte	0x03, 0x5f
        /*0052*/ 	.short	0x0101


	//----- nvinfo : EIATTR_VRC_CTA_INIT_COUNT
	.align		4
        /*0054*/ 	.byte	0x02, 0x4a
	.zero		1
	.zero		1


	//----- nvinfo : EIATTR_EXIT_INSTR_OFFSETS
	.align		4
        /*0058*/ 	.byte	0x04, 0x1c
        /*005a*/ 	.short	(.L_139 - .L_138)


	//   ....[0]....
.L_138:
        /*005c*/ 	.word	0x000000b0


	//   ....[1]....
        /*0060*/ 	.word	0x00000250


	//   ....[2]....
        /*0064*/ 	.word	0x00000380


	//----- nvinfo : EIATTR_MAX_THREADS
	.align		4
.L_139:
        /*0068*/ 	.byte	0x04, 0x05
        /*006a*/ 	.short	(.L_141 - .L_140)
.L_140:
        /*006c*/ 	.word	0x00000200
        /*0070*/ 	.word	0x00000001
        /*0074*/ 	.word	0x00000001


	//----- nvinfo : EIATTR_CRS_STACK_SIZE
	.align		4
.L_141:
        /*0078*/ 	.byte	0x04, 0x1e
        /*007a*/ 	.short	(.L_143 - .L_142)
.L_142:
        /*007c*/ 	.word	0x00000000


	//----- nvinfo : EIATTR_CBANK_PARAM_SIZE
	.align		4
.L_143:
        /*0080*/ 	.byte	0x03, 0x19
        /*0082*/ 	.short	0x0020


	//----- nvinfo : EIATTR_PARAM_CBANK
	.align		4
        /*0084*/ 	.byte	0x04, 0x0a
        /*0086*/ 	.short	(.L_145 - .L_144)
	.align		4
.L_144:
        /*0088*/ 	.word	index@(.nv.constant0._cupy_unpack_float64)
        /*008c*/ 	.short	0x0380
        /*008e*/ 	.short	0x0020


	//----- nvinfo : EIATTR_SW_WAR
	.align		4
.L_145:
        /*0090*/ 	.byte	0x04, 0x36
        /*0092*/ 	.short	(.L_147 - .L_146)
.L_146:
        /*0094*/ 	.word	0x00000008
.L_147:


//--------------------- .nv.info._cupy_unpack_float32 --------------------------
	.section	.nv.info._cupy_unpack_float32,"",@"SHT_CUDA_INFO"
	.sectionflags	@""
	.align	4


	//----- nvinfo : EIATTR_CUDA_API_VERSION
	.align		4
        /*0000*/ 	.byte	0x04, 0x37
        /*0002*/ 	.short	(.L_149 - .L_148)
.L_148:
        /*0004*/ 	.word	0x00000082


	//----- nvinfo : EIATTR_KPARAM_INFO
	.align		4
.L_149:
        /*0008*/ 	.byte	0x04, 0x17
        /*000a*/ 	.short	(.L_151 - .L_150)
.L_150:
        /*000c*/ 	.word	0x00000000
        /*0010*/ 	.short	0x0003
        /*0012*/ 	.short	0x0018
        /*0014*/ 	.byte	0x00, 0xf5, 0x21, 0x00


	//----- nvinfo : EIATTR_KPARAM_INFO
	.align		4
.L_151:
        /*0018*/ 	.byte	0x04, 0x17
        /*001a*/ 	.short	(.L_153 - .L_152)
.L_152:
        /*001c*/ 	.word	0x00000000
        /*0020*/ 	.short	0x0002
        /*0022*/ 	.short	0x0010
        /*0024*/ 	.byte	0x00, 0xf5, 0x21, 0x00


	//----- nvinfo : EIATTR_KPARAM_INFO
	.align		4
.L_153:
        /*0028*/ 	.byte	0x04, 0x17
        /*002a*/ 	.short	(.L_155 - .L_154)
.L_154:
        /*002c*/ 	.word	0x00000000
        /*0030*/ 	.short	0x0001
        /*0032*/ 	.short	0x0008
        /*0034*/ 	.byte	0x00, 0xf0, 0x05, 0x00


	//----- nvinfo : EIATTR_KPARAM_INFO
	.align		4
.L_155:
        /*0038*/ 	.byte	0x04, 0x17
        /*003a*/ 	.short	(.L_157 - .L_156)
.L_156:
        /*003c*/ 	.word	0x00000000
        /*0040*/ 	.short	0x0000
        /*0042*/ 	.short	0x0000
        /*0044*/ 	.byte	0x00, 0xf0, 0x21, 0x00


	//----- nvinfo : EIATTR_SPARSE_MMA_MASK
	.align		4
.L_157:
        /*0048*/ 	.byte	0x03, 0x50
        /*004a*/ 	.short	0x0000


	//----- nvinfo : EIATTR_MAXREG_COUNT
	.align		4
        /*004c*/ 	.byte	0x03, 0x1b
        /*004e*/ 	.short	0x0080


	//----- nvinfo : EIATTR_MERCURY_ISA_VERSION
	.align		4
        /*0050*/ 	.byte	0x03, 0x5f
        /*0052*/ 	.short	0x0101


	//----- nvinfo : EIATTR_VRC_CTA_INIT_COUNT
	.align		4
        /*0054*/ 	.byte	0x02, 0x4a
	.zero		1
	.zero		1


	//----- nvinfo : EIATTR_EXIT_INSTR_OFFSETS
	.align		4
        /*0058*/ 	.byte	0x04, 0x1c
        /*005a*/ 	.short	(.L_159 - .L_158)


	//   ....[0]....
.L_158:
        /*005c*/ 	.word	0x000000b0


	//   ....[1]....
        /*0060*/ 	.word	0x00000250


	//   ....[2]....
        /*0064*/ 	.word	0x00000370


	//----- nvinfo : EIATTR_MAX_THREADS
	.align		4
.L_159:
        /*0068*/ 	.byte	0x04, 0x05
        /*006a*/ 	.short	(.L_161 - .L_160)
.L_160:
        /*006c*/ 	.word	0x00000200
        /*0070*/ 	.word	0x00000001
        /*0074*/ 	.word	0x00000001


	//----- nvinfo : EIATTR_CRS_STACK_SIZE
	.align		4
.L_161:
        /*0078*/ 	.byte	0x04, 0x1e
        /*007a*/ 	.short	(.L_163 - .L_162)
.L_162:
        /*007c*/ 	.word	0x00000000


	//----- nvinfo : EIATTR_CBANK_PARAM_SIZE
	.align		4
.L_163:
        /*0080*/ 	.byte	0x03, 0x19
        /*0082*/ 	.short	0x0020


	//----- nvinfo : EIATTR_PARAM_CBANK
	.align		4
        /*0084*/ 	.byte	0x04, 0x0a
        /*0086*/ 	.short	(.L_165 - .L_164)
	.align		4
.L_164:
        /*0088*/ 	.word	index@(.nv.constant0._cupy_unpack_float32)
        /*008c*/ 	.short	0x0380
        /*008e*/ 	.short	0x0020


	//----- nvinfo : EIATTR_SW_WAR
	.align		4
.L_165:
        /*0090*/ 	.byte	0x04, 0x36
        /*0092*/ 	.short	(.L_167 - .L_166)
.L_166:
        /*0094*/ 	.word	0x00000008
.L_167:


//--------------------- .nv.info._cupy_unpack_uint32 --------------------------
	.section	.nv.info._cupy_unpack_uint32,"",@"SHT_CUDA_INFO"
	.sectionflags	@""
	.align	4


	//----- nvinfo : EIATTR_CUDA_API_VERSION
	.align		4
        /*0000*/ 	.byte	0x04, 0x37
        /*0002*/ 	.short	(.L_169 - .L_168)
.L_168:
        /*0004*/ 	.word	0x00000082


	//----- nvinfo : EIATTR_KPARAM_INFO
	.align		4
.L_169:
        /*0008*/ 	.byte	0x04, 0x17
        /*000a*/ 	.short	(.L_171 - .L_170)
.L_170:
        /*000c*/ 	.word	0x00000000
        /*0010*/ 	.short	0x0003
        /*0012*/ 	.short	0x0018
        /*0014*/ 	.byte	0x00, 0xf5, 0x21, 0x00


	//----- nvinfo : EIATTR_KPARAM_INFO
	.align		4
.L_171:
        /*0018*/ 	.byte	0x04, 0x17
        /*001a*/ 	.short	(.L_173 - .L_172)
.L_172:
        /*001c*/ 	.word	0x00000000
        /*0020*/ 	.short	0x0002
        /*0022*/ 	.short	0x0010
        /*0024*/ 	.byte	0x00, 0xf5, 0x21, 0x00


	//----- nvinfo : EIATTR_KPARAM_INFO
	.align		4
.L_173:
        /*0028*/ 	.byte	0x04, 0x17
        /*002a*/ 	.short	(.L_175 - .L_174)
.L_174:
        /*002c*/ 	.word	0x00000000
        /*0030*/ 	.short	0x0001
        /*0032*/ 	.short	0x0008
        /*0034*/ 	.byte	0x00, 0xf0, 0x05, 0x00


	//----- nvinfo : EIATTR_KPARAM_INFO
	.align		4
.L_175:
        /*0038*/ 	.byte	0x04, 0x17
        /*003a*/ 	.short	(.L_177 - .L_176)
.L_176:
        /*003c*/ 	.word	0x00000000
        /*0040*/ 	.short	0x0000
        /*0042*/ 	.short	0x0000
        /*0044*/ 	.byte	0x00, 0xf0, 0x21, 0x00


	//----- nvinfo : EIATTR_SPARSE_MMA_MASK
	.align		4
.L_177:
        /*0048*/ 	.byte	0x03, 0x50
        /*004a*/ 	.short	0x0000


	//----- nvinfo : EIATTR_MAXREG_COUNT
	.align		4
        /*004c*/ 	.byte	0x03, 0x1b
        /*004e*/ 	.short	0x0080


	//----- nvinfo : EIATTR_MERCURY_ISA_VERSION
	.align		4
        /*0050*/ 	.byte	0x03, 0x5f
        /*0052*/ 	.short	0x0101


	//----- nvinfo : EIATTR_VRC_CTA_INIT_COUNT
	.align		4
        /*0054*/ 	.byte	0x02, 0x4a
	.zero		1
	.zero		1


	//----- nvinfo : EIATTR_EXIT_INSTR_OFFSETS
	.align		4
        /*0058*/ 	.byte	0x04, 0x1c
        /*005a*/ 	.short	(.L_179 - .L_178)


	//   ....[0]....
.L_178:
        /*005c*/ 	.word	0x000000b0


	//   ....[1]....
        /*0060*/ 	.word	0x00000250


	//   ....[2]....
        /*0064*/ 	.word	0x00000370


	//----- nvinfo : EIATTR_MAX_THREADS
	.align		4
.L_179:
        /*0068*/ 	.byte	0x04, 0x05
        /*006a*/ 	.short	(.L_181 - .L_180)
.L_180:
        /*006c*/ 	.word	0x00000200
        /*0070*/ 	.word	0x00000001
        /*0074*/ 	.word	0x00000001


	//----- nvinfo : EIATTR_CRS_STACK_SIZE
	.align		4
.L_181:
        /*0078*/ 	.byte	0x04, 0x1e
        /*007a*/ 	.short	(.L_183 - .L_182)
.L_182:
        /*007c*/ 	.word	0x00000000


	//----- nvinfo : EIATTR_CBANK_PARAM_SIZE
	.align		4
.L_183:
        /*0080*/ 	.byte	0x03, 0x19
        /*0082*/ 	.short	0x0020


	//----- nvinfo : EIATTR_PARAM_CBANK
	.align		4
        /*0084*/ 	.byte	0x04, 0x0a
        /*0086*/ 	.short	(.L_185 - .L_184)
	.align		4
.L_184:
        /*0088*/ 	.word	index@(.nv.constant0._cupy_unpack_uint32)
        /*008c*/ 	.short	0x0380
        /*008e*/ 	.short	0x0020


	//----- nvinfo : EIATTR_SW_WAR
	.align		4
.L_185:
        /*0090*/ 	.byte	0x04, 0x36
        /*0092*/ 	.short	(.L_187 - .L_186)
.L_186:
        /*0094*/ 	.word	0x00000008
.L_187:


//--------------------- .nv.info._cupy_unpack_int32 --------------------------
	.section	.nv.info._cupy_unpack_int32,"",@"SHT_CUDA_INFO"
	.sectionflags	@""
	.align	4


	//----- nvinfo : EIATTR_CUDA_API_VERSION
	.align		4
        /*0000*/ 	.byte	0x04, 0x37
        /*0002*/ 	.short	(.L_189 - .L_188)
.L_188:
        /*0004*/ 	.word	0x00000082


	//----- nvinfo : EIATTR_KPARAM_INFO
	.align		4
.L_189:
        /*0008*/ 	.byte	0x04, 0x17
        /*000a*/ 	.short	(.L_191 - .L_190)
.L_190:
        /*000c*/ 	.word	0x00000000
        /*0010*/ 	.short	0x0003
        /*0012*/ 	.short	0x0018
        /*0014*/ 	.byte	0x00, 0xf5, 0x21, 0x00


	//----- nvinfo : EIATTR_KPARAM_INFO
	.align		4
.L_191:
        /*0018*/ 	.byte	0x04, 0x17
        /*001a*/ 	.short	(.L_193 - .L_192)
.L_192:
        /*001c*/ 	.word	0x00000000
        /*0020*/ 	.short	0x0002
        /*0022*/ 	.short	0x0010
        /*0024*/ 	.byte	0x00, 0xf5, 0x21, 0x00


	//----- nvinfo : EIATTR_KPARAM_INFO
	.align		4
.L_193:
        /*0028*/ 	.byte	0x04, 0x17
        /*002a*/ 	.short	(.L_195 - .L_194)
.L_194:
        /*002c*/ 	.word	0x00000000
        /*0030*/ 	.short	0x0001
        /*0032*/ 	.short	0x0008
        /*0034*/ 	.byte	0x00, 0xf0, 0x05, 0x00


	//----- nvinfo : EIATTR_KPARAM_INFO
	.align		4
.L_195:
        /*0038*/ 	.byte	0x04, 0x17
        /*003a*/ 	.short	(.L_197 - .L_196)
.L_196:
        /*003c*/ 	.word	0x00000000
        /*0040*/ 	.short	0x0000
        /*0042*/ 	.short	0x0000
        /*0044*/ 	.byte	0x00, 0xf0, 0x21, 0x00


	//----- nvinfo : EIATTR_SPARSE_MMA_MASK
	.align		4
.L_197:
        /*0048*/ 	.byte	0x03, 0x50
        /*004a*/ 	.short	0x0000


	//----- nvinfo : EIATTR_MAXREG_COUNT
	.align		4
        /*004c*/ 	.byte	0x03, 0x1b
        /*004e*/ 	.short	0x0080


	//----- nvinfo : EIATTR_MERCURY_ISA_VERSION
	.align		4
        /*0050*/ 	.byte	0x03, 0x5f
        /*0052*/ 	.short	0x0101


	//----- nvinfo : EIATTR_VRC_CTA_INIT_COUNT
	.align		4
        /*0054*/ 	.byte	0x02, 0x4a
	.zero		1
	.zero		1


	//----- nvinfo : EIATTR_EXIT_INSTR_OFFSETS
	.align		4
        /*0058*/ 	.byte	0x04, 0x1c
        /*005a*/ 	.short	(.L_199 - .L_198)


	//   ....[0]....
.L_198:
        /*005c*/ 	.word	0x000000b0


	//   ....[1]....
        /*0060*/ 	.word	0x00000250


	//   ....[2]....
        /*0064*/ 	.word	0x00000370


	//----- nvinfo : EIATTR_MAX_THREADS
	.align		4
.L_199:
        /*0068*/ 	.byte	0x04, 0x05
        /*006a*/ 	.short	(.L_201 - .L_200)
.L_200:
        /*006c*/ 	.word	0x00000200
        /*0070*/ 	.word	0x00000001
        /*0074*/ 	.word	0x00000001


	//----- nvinfo : EIATTR_CRS_STACK_SIZE
	.align		4
.L_201:
        /*0078*/ 	.byte	0x04, 0x1e
        /*007a*/ 	.short	(.L_203 - .L_202)
.L_202:
        /*007c*/ 	.word	0x00000000


	//----- nvinfo : EIATTR_CBANK_PARAM_SIZE
	.align		4
.L_203:
        /*0080*/ 	.byte	0x03, 0x19
        /*0082*/ 	.short	0x0020


	//----- nvinfo : EIATTR_PARAM_CBANK
	.align		4
        /*0084*/ 	.byte	0x04, 0x0a
        /*0086*/ 	.short	(.L_205 - .L_204)
	.align		4
.L_204:
        /*0088*/ 	.word	index@(.nv.constant0._cupy_unpack_int32)
        /*008c*/ 	.short	0x0380
        /*008e*/ 	.short	0x0020


	//----- nvinfo : EIATTR_SW_WAR
	.align		4
.L_205:
        /*0090*/ 	.byte	0x04, 0x36
        /*0092*/ 	.short	(.L_207 - .L_206)
.L_206:
        /*0094*/ 	.word	0x00000008
.L_207:


//--------------------- .nv.info._cupy_unpack_uint16 --------------------------
	.section	.nv.info._cupy_unpack_uint16,"",@"SHT_CUDA_INFO"
	.sectionflags	@""
	.align	4


	//----- nvinfo : EIATTR_CUDA_API_VERSION
	.align		4
        /*0000*/ 	.byte	0x04, 0x37
        /*0002*/ 	.short	(.L_209 - .L_208)
.L_208:
        /*0004*/ 	.word	0x00000082


	//----- nvinfo : EIATTR_KPARAM_INFO
	.align		4
.L_209:
        /*0008*/ 	.byte	0x04, 0x17
        /*000a*/ 	.short	(.L_211 - .L_210)
.L_210:
        /*000c*/ 	.word	0x00000000
        /*0010*/ 	.short	0x0003
        /*0012*/ 	.short	0x0018
        /*0014*/ 	.byte	0x00, 0xf5, 0x21, 0x00


	//----- nvinfo : EIATTR_KPARAM_INFO
	.align		4
.L_211:
        /*0018*/ 	.byte	0x04, 0x17
        /*001a*/ 	.short	(.L_213 - .L_212)
.L_212:
        /*001c*/ 	.word	0x00000000
        /*0020*/ 	.short	0x0002
        /*0022*/ 	.short	0x0010
        /*0024*/ 	.byte	0x00, 0xf5, 0x21, 0x00


	//----- nvinfo : EIATTR_KPARAM_INFO
	.align		4
.L_213:
        /*0028*/ 	.byte	0x04, 0x17
        /*002a*/ 	.short	(.L_215 - .L_214)
.L_214:
        /*002c*/ 	.word	0x00000000
        /*0030*/ 	.short	0x0001
        /*0032*/ 	.short	0x0008
        /*0034*/ 	.byte	0x00, 0xf0, 0x05, 0x00


	//----- nvinfo : EIATTR_KPARAM_INFO
	.align		4
.L_215:
        /*0038*/ 	.byte	0x04, 0x17
        /*003a*/ 	.short	(.L_217 - .L_216)
.L_216:
        /*003c*/ 	.word	0x00000000
        /*0040*/ 	.short	0x0000
        /*0042*/ 	.short	0x0000
        /*0044*/ 	.byte	0x00, 0xf0, 0x21, 0x00


	//----- nvinfo : EIATTR_SPARSE_MMA_MASK
	.align		4
.L_217:
        /*0048*/ 	.byte	0x03, 0x50
        /*004a*/ 	.short	0x0000


	//----- nvinfo : EIATTR_MAXREG_COUNT
	.align		4
        /*004c*/ 	.byte	0x03, 0x1b
        /*004e*/ 	.short	0x0080


	//----- nvinfo : EIATTR_MERCURY_ISA_VERSION
	.align		4
        /*0050*/ 	.byte	0x03, 0x5f
        /*0052*/ 	.short	0x0101


	//----- nvinfo : EIATTR_VRC_CTA_INIT_COUNT
	.align		4
        /*0054*/ 	.byte	0x02, 0x4a
	.zero		1
	.zero		1


	//----- nvinfo : EIATTR_EXIT_INSTR_OFFSETS
	.align		4
        /*0058*/ 	.byte	0x04, 0x1c
        /*005a*/ 	.short	(.L_219 - .L_218)


	//   ....[0]....
.L_218:
        /*005c*/ 	.word	0x000000b0


	//   ....[1]....
        /*0060*/ 	.word	0x00000250


	//   ....[2]....
        /*0064*/ 	.word	0x00000380


	//----- nvinfo : EIATTR_MAX_THREADS
	.align		4
.L_219:
        /*0068*/ 	.byte	0x04, 0x05
        /*006a*/ 	.short	(.L_221 - .L_220)
.L_220:
        /*006c*/ 	.word	0x00000200
        /*0070*/ 	.word	0x00000001
        /*0074*/ 	.word	0x00000001


	//----- nvinfo : EIATTR_CRS_STACK_SIZE
	.align		4
.L_221:
        /*0078*/ 	.byte	0x04, 0x1e
        /*007a*/ 	.short	(.L_223 - .L_222)
.L_222:
        /*007c*/ 	.word	0x00000000


	//----- nvinfo : EIATTR_CBANK_PARAM_SIZE
	.align		4
.L_223:
        /*0080*/ 	.byte	0x03, 0x19
        /*0082*/ 	.short	0x0020


	//----- nvinfo : EIATTR_PARAM_CBANK
	.align		4
        /*0084*/ 	.byte	0x04, 0x0a
        /*0086*/ 	.short	(.L_225 - .L_224)
	.align		4
.L_224:
        /*0088*/ 	.word	index@(.nv.constant0._cupy_unpack_uint16)
        /*008c*/ 	.short	0x0380
        /*008e*/ 	.short	0x0020


	//----- nvinfo : EIATTR_SW_WAR
	.align		4
.L_225:
        /*0090*/ 	.byte	0x04, 0x36
        /*0092*/ 	.short	(.L_227 - .L_226)
.L_226:
        /*0094*/ 	.word	0x00000008
.L_227:


//--------------------- .nv.info._cupy_unpack_int16 --------------------------
	.section	.nv.info._cupy_unpack_int16,"",@"SHT_CUDA_INFO"
	.sectionflags	@""
	.align	4


	//----- nvinfo : EIATTR_CUDA_API_VERSION
	.align		4
        /*0000*/ 	.byte	0x04, 0x37
        /*0002*/ 	.short	(.L_229 - .L_228)
.L_228:
        /*0004*/ 	.word	0x00000082


	//----- nvinfo : EIATTR_KPARAM_INFO
	.align		4
.L_229:
        /*0008*/ 	.byte	0x04, 0x17
        /*000a*/ 	.short	(.L_231 - .L_230)
.L_230:
        /*000c*/ 	.word	0x00000000
        /*0010*/ 	.short	0x0003
        /*0012*/ 	.short	0x0018
        /*0014*/ 	.byte	0x00, 0xf5, 0x21, 0x00


	//----- nvinfo : EIATTR_KPARAM_INFO
	.align		4
.L_231:
        /*0018*/ 	.byte	0x04, 0x17
        /*001a*/ 	.short	(.L_233 - .L_232)
.L_232:
        /*001c*/ 	.word	0x00000000
        /*0020*/ 	.short	0x0002
        /*0022*/ 	.short	0x0010
        /*0024*/ 	.byte	0x00, 0xf5, 0x21, 0x00


	//----- nvinfo : EIATTR_KPARAM_INFO
	.align		4
.L_233:
        /*0028*/ 	.byte	0x04, 0x17
        /*002a*/ 	.short	(.L_235 - .L_234)
.L_234:
        /*002c*/ 	.word	0x00000000
        /*0030*/ 	.short	0x0001
        /*0032*/ 	.short	0x0008
        /*0034*/ 	.byte	0x00, 0xf0, 0x05, 0x00


	//----- nvinfo : EIATTR_KPARAM_INFO
	.align		4
.L_235:
        /*0038*/ 	.byte	0x04, 0x17
        /*003a*/ 	.short	(.L_237 - .L_236)
.L_236:
        /*003c*/ 	.word	0x00000000
        /*0040*/ 	.short	0x0000
        /*0042*/ 	.short	0x0000
        /*0044*/ 	.byte	0x00, 0xf0, 0x21, 0x00


	//----- nvinfo : EIATTR_SPARSE_MMA_MASK
	.align		4
.L_237:
        /*0048*/ 	.byte	0x03, 0x50
        /*004a*/ 	.short	0x0000


	//----- nvinfo : EIATTR_MAXREG_COUNT
	.align		4
        /*004c*/ 	.byte	0x03, 0x1b
        /*004e*/ 	.short	0x0080


	//----- nvinfo : EIATTR_MERCURY_ISA_VERSION
	.align		4
        /*0050*/ 	.byte	0x03, 0x5f
        /*0052*/ 	.short	0x0101


	//----- nvinfo : EIATTR_VRC_CTA_INIT_COUNT
	.align		4
        /*0054*/ 	.byte	0x02, 0x4a
	.zero		1
	.zero		1


	//----- nvinfo : EIATTR_EXIT_INSTR_OFFSETS
	.align		4
        /*0058*/ 	.byte	0x04, 0x1c
        /*005a*/ 	.short	(.L_239 - .L_238)


	//   ....[0]....
.L_238:
        /*005c*/ 	.word	0x000000b0


	//   ....[1]....
        /*0060*/ 	.word	0x00000250


	//   ....[2]....
        /*0064*/ 	.word	0x00000380


	//----- nvinfo : EIATTR_MAX_THREADS
	.align		4
.L_239:
        /*0068*/ 	.byte	0x04, 0x05
        /*006a*/ 	.short	(.L_241 - .L_240)
.L_240:
        /*006c*/ 	.word	0x00000200
        /*0070*/ 	.word	0x00000001
        /*0074*/ 	.word	0x00000001


	//----- nvinfo : EIATTR_CRS_STACK_SIZE
	.align		4
.L_241:
        /*0078*/ 	.byte	0x04, 0x1e
        /*007a*/ 	.short	(.L_243 - .L_242)
.L_242:
        /*007c*/ 	.word	0x00000000


	//----- nvinfo : EIATTR_CBANK_PARAM_SIZE
	.align		4
.L_243:
        /*0080*/ 	.byte	0x03, 0x19
        /*0082*/ 	.short	0x0020


	//----- nvinfo : EIATTR_PARAM_CBANK
	.align		4
        /*0084*/ 	.byte	0x04, 0x0a
        /*0086*/ 	.short	(.L_245 - .L_244)
	.align		4
.L_244:
        /*0088*/ 	.word	index@(.nv.constant0._cupy_unpack_int16)
        /*008c*/ 	.short	0x0380
        /*008e*/ 	.short	0x0020


	//----- nvinfo : EIATTR_SW_WAR
	.align		4
.L_245:
        /*0090*/ 	.byte	0x04, 0x36
        /*0092*/ 	.short	(.L_247 - .L_246)
.L_246:
        /*0094*/ 	.word	0x00000008
.L_247:


//--------------------- .nv.info._cupy_unpack_uint8 --------------------------
	.section	.nv.info._cupy_unpack_uint8,"",@"SHT_CUDA_INFO"
	.sectionflags	@""
	.align	4


	//----- nvinfo : EIATTR_CUDA_API_VERSION
	.align		4
        /*0000*/ 	.byte	0x04, 0x37
        /*0002*/ 	.short	(.L_249 - .L_248)
.L_248:
        /*0004*/ 	.word	0x00000082


	//----- nvinfo : EIATTR_KPARAM_INFO
	.align		4
.L_249:
        /*0008*/ 	.byte	0x04, 0x17
        /*000a*/ 	.short	(.L_251 - .L_250)
.L_250:
        /*000c*/ 	.word	0x00000000
        /*0010*/ 	.short	0x0003
        /*0012*/ 	.short	0x0018
        /*0014*/ 	.byte	0x00, 0xf5, 0x21, 0x00


	//----- nvinfo : EIATTR_KPARAM_INFO
	.align		4
.L_251:
        /*0018*/ 	.byte	0x04, 0x17
        /*001a*/ 	.short	(.L_253 - .L_252)
.L_252:
        /*001c*/ 	.word	0x00000000
        /*0020*/ 	.short	0x0002
        /*0022*/ 	.short	0x0010
        /*0024*/ 	.byte	0x00, 0xf5, 0x21, 0x00


	//----- nvinfo : EIATTR_KPARAM_INFO
	.align		4
.L_253:
        /*0028*/ 	.byte	0x04, 0x17
        /*002a*/ 	.short	(.L_255 - .L_254)
.L_254:
        /*002c*/ 	.word	0x00000000
        /*0030*/ 	.short	0x0001
        /*0032*/ 	.short	0x0008
        /*0034*/ 	.byte	0x00, 0xf0, 0x05, 0x00


	//----- nvinfo : EIATTR_KPARAM_INFO
	.align		4
.L_255:
        /*0038*/ 	.byte	0x04, 0x17
        /*003a*/ 	.short	(.L_257 - .L_256)
.L_256:
        /*003c*/ 	.word	0x00000000
        /*0040*/ 	.short	0x0000
        /*0042*/ 	.short	0x0000
        /*0044*/ 	.byte	0x00, 0xf0, 0x21, 0x00


	//----- nvinfo : EIATTR_SPARSE_MMA_MASK
	.align		4
.L_257:
        /*0048*/ 	.byte	0x03, 0x50
        /*004a*/ 	.short	0x0000


	//----- nvinfo : EIATTR_MAXREG_COUNT
	.align		4
        /*004c*/ 	.byte	0x03, 0x1b
        /*004e*/ 	.short	0x0080


	//----- nvinfo : EIATTR_MERCURY_ISA_VERSION
	.align		4
        /*0050*/ 	.byte	0x03, 0x5f
        /*0052*/ 	.short	0x0101


	//----- nvinfo : EIATTR_VRC_CTA_INIT_COUNT
	.align		4
        /*0054*/ 	.byte	0x02, 0x4a
	.zero		1
	.zero		1


	//----- nvinfo : EIATTR_EXIT_INSTR_OFFSETS
	.align		4
        /*0058*/ 	.byte	0x04, 0x1c
        /*005a*/ 	.short	(.L_259 - .L_258)


	//   ....[0]....
.L_258:
        /*005c*/ 	.word	0x000000b0


	//   ....[1]....
        /*0060*/ 	.word	0x00000230


	//   ....[2]....
        /*0064*/ 	.word	0x00000320


	//----- nvinfo : EIATTR_MAX_THREADS
	.align		4
.L_259:
        /*0068*/ 	.byte	0x04, 0x05
        /*006a*/ 	.short	(.L_261 - .L_260)
.L_260:
        /*006c*/ 	.word	0x00000200
        /*0070*/ 	.word	0x00000001
        /*0074*/ 	.word	0x00000001


	//----- nvinfo : EIATTR_CRS_STACK_SIZE
	.align		4
.L_261:
        /*0078*/ 	.byte	0x04, 0x1e
        /*007a*/ 	.short	(.L_263 - .L_262)
.L_262:
        /*007c*/ 	.word	0x00000000


	//----- nvinfo : EIATTR_CBANK_PARAM_SIZE
	.align		4
.L_263:
        /*0080*/ 	.byte	0x03, 0x19
        /*0082*/ 	.short	0x0020


	//----- nvinfo : EIATTR_PARAM_CBANK
	.align		4
        /*0084*/ 	.byte	0x04, 0x0a
        /*0086*/ 	.short	(.L_265 - .L_264)
	.align		4
.L_264:
        /*0088*/ 	.word	index@(.nv.constant0._cupy_unpack_uint8)
        /*008c*/ 	.short	0x0380
        /*008e*/ 	.short	0x0020


	//----- nvinfo : EIATTR_SW_WAR
	.align		4
.L_265:
        /*0090*/ 	.byte	0x04, 0x36
        /*0092*/ 	.short	(.L_267 - .L_266)
.L_266:
        /*0094*/ 	.word	0x00000008
.L_267:


//--------------------- .nv.info._cupy_unpack_int8 --------------------------
	.section	.nv.info._cupy_unpack_int8,"",@"SHT_CUDA_INFO"
	.sectionflags	@""
	.align	4


	//----- nvinfo : EIATTR_CUDA_API_VERSION
	.align		4
        /*0000*/ 	.byte	0x04, 0x37
        /*0002*/ 	.short	(.L_269 - .L_268)
.L_268:
        /*0004*/ 	.word	0x00000082


	//----- nvinfo : EIATTR_KPARAM_INFO
	.align		4
.L_269:
        /*0008*/ 	.byte	0x04, 0x17
        /*000a*/ 	.short	(.L_271 - .L_270)
.L_270:
        /*000c*/ 	.word	0x00000000
        /*0010*/ 	.short	0x0003
        /*0012*/ 	.short	0x0018
        /*0014*/ 	.byte	0x00, 0xf5, 0x21, 0x00


	//----- nvinfo : EIATTR_KPARAM_INFO
	.align		4
.L_271:
        /*0018*/ 	.byte	0x04, 0x17
        /*001a*/ 	.short	(.L_273 - .L_272)
.L_272:
        /*001c*/ 	.word	0x00000000
        /*0020*/ 	.short	0x0002
        /*0022*/ 	.short	0x0010
        /*0024*/ 	.byte	0x00, 0xf5, 0x21, 0x00


	//----- nvinfo : EIATTR_KPARAM_INFO
	.align		4
.L_273:
        /*0028*/ 	.byte	0x04, 0x17
        /*002a*/ 	.short	(.L_275 - .L_274)
.L_274:
        /*002c*/ 	.word	0x00000000
        /*0030*/ 	.short	0x0001
        /*0032*/ 	.short	0x0008
        /*0034*/ 	.byte	0x00, 0xf0, 0x05, 0x00


	//----- nvinfo : EIATTR_KPARAM_INFO
	.align		4
.L_275:
        /*0038*/ 	.byte	0x04, 0x17
        /*003a*/ 	.short	(.L_277 - .L_276)
.L_276:
        /*003c*/ 	.word	0x00000000
        /*0040*/ 	.short	0x0000
        /*0042*/ 	.short	0x0000
        /*0044*/ 	.byte	0x00, 0xf0, 0x21, 0x00


	//----- nvinfo : EIATTR_SPARSE_MMA_MASK
	.align		4
.L_277:
        /*0048*/ 	.byte	0x03, 0x50
        /*004a*/ 	.short	0x0000


	//----- nvinfo : EIATTR_MAXREG_COUNT
	.align		4
        /*004c*/ 	.byte	0x03, 0x1b
        /*004e*/ 	.short	0x0080


	//----- nvinfo : EIATTR_MERCURY_ISA_VERSION
	.align		4
        /*0050*/ 	.byte	0x03, 0x5f
        /*0052*/ 	.short	0x0101


	//----- nvinfo : EIATTR_VRC_CTA_INIT_COUNT
	.align		4
        /*0054*/ 	.byte	0x02, 0x4a
	.zero		1
	.zero		1


	//----- nvinfo : EIATTR_EXIT_INSTR_OFFSETS
	.align		4
        /*0058*/ 	.byte	0x04, 0x1c
        /*005a*/ 	.short	(.L_279 - .L_278)


	//   ....[0]....
.L_278:
        /*005c*/ 	.word	0x000000b0


	//   ....[1]....
        /*0060*/ 	.word	0x00000230


	//   ....[2]....
        /*0064*/ 	.word	0x00000320


	//----- nvinfo : EIATTR_MAX_THREADS
	.align		4
.L_279:
        /*0068*/ 	.byte	0x04, 0x05
        /*006a*/ 	.short	(.L_281 - .L_280)
.L_280:
        /*006c*/ 	.word	0x00000200
        /*0070*/ 	.word	0x00000001
        /*0074*/ 	.word	0x00000001


	//----- nvinfo : EIATTR_CRS_STACK_SIZE
	.align		4
.L_281:
        /*0078*/ 	.byte	0x04, 0x1e
        /*007a*/ 	.short	(.L_283 - .L_282)
.L_282:
        /*007c*/ 	.word	0x00000000


	//----- nvinfo : EIATTR_CBANK_PARAM_SIZE
	.align		4
.L_283:
        /*0080*/ 	.byte	0x03, 0x19
        /*0082*/ 	.short	0x0020


	//----- nvinfo : EIATTR_PARAM_CBANK
	.align		4
        /*0084*/ 	.byte	0x04, 0x0a
        /*0086*/ 	.short	(.L_285 - .L_284)
	.align		4
.L_284:
        /*0088*/ 	.word	index@(.nv.constant0._cupy_unpack_int8)
        /*008c*/ 	.short	0x0380
        /*008e*/ 	.short	0x0020


	//----- nvinfo : EIATTR_SW_WAR
	.align		4
.L_285:
        /*0090*/ 	.byte	0x04, 0x36
        /*0092*/ 	.short	(.L_287 - .L_286)
.L_286:
        /*0094*/ 	.word	0x00000008
.L_287:


//--------------------- .nv.callgraph             --------------------------
	.section	.nv.callgraph,"",@"SHT_CUDA_CALLGRAPH"
	.align	4
	.sectionentsize	8
	.align		4
        /*0000*/ 	.word	0x00000000
	.align		4
        /*0004*/ 	.word	0xffffffff
	.align		4
        /*0008*/ 	.word	0x00000000
	.align		4
        /*000c*/ 	.word	0xfffffffe
	.align		4
        /*0010*/ 	.word	0x00000000
	.align		4
        /*0014*/ 	.word	0xfffffffd
	.align		4
        /*0018*/ 	.word	0x00000000
	.align		4
        /*001c*/ 	.word	0xfffffffc


//--------------------- .nv.constant4             --------------------------
	.section	.nv.constant4,"a",@progbits
	.align	8
	.align		8
.nv.constant4:
        /*0000*/ 	.dword	_ZN34_INTERNAL_519f6116_4_k_cu_ffa59efb4cuda3std3__45__cpo5beginE
	.align		8
        /*0008*/ 	.dword	_ZN34_INTERNAL_519f6116_4_k_cu_ffa59efb4cuda3std3__45__cpo3endE
	.align		8
        /*0010*/ 	.dword	_ZN34_INTERNAL_519f6116_4_k_cu_ffa59efb4cuda3std3__45__cpo6cbeginE
	.align		8
        /*0018*/ 	.dword	_ZN34_INTERNAL_519f6116_4_k_cu_ffa59efb4cuda3std3__45__cpo4cendE
	.align		8
        /*0020*/ 	.dword	_ZN34_INTERNAL_519f6116_4_k_cu_ffa59efb4cuda3std3__45__cpo6rbeginE
	.align		8
        /*0028*/ 	.dword	_ZN34_INTERNAL_519f6116_4_k_cu_ffa59efb4cuda3std3__45__cpo4rendE
	.align		8
        /*0030*/ 	.dword	_ZN34_INTERNAL_519f6116_4_k_cu_ffa59efb4cuda3std3__45__cpo7crbeginE
	.align		8
        /*0038*/ 	.dword	_ZN34_INTERNAL_519f6116_4_k_cu_ffa59efb4cuda3std3__45__cpo5crendE
	.align		8
        /*0040*/ 	.dword	_ZN34_INTERNAL_519f6116_4_k_cu_ffa59efb4cuda3std3__436_GLOBAL__N__519f6116_4_k_cu_ffa59efb6ignoreE
	.align		8
        /*0048*/ 	.dword	_ZN34_INTERNAL_519f6116_4_k_cu_ffa59efb4cuda3std3__419piecewise_constructE
	.align		8
        /*0050*/ 	.dword	_ZN34_INTERNAL_519f6116_4_k_cu_ffa59efb4cuda3std3__48in_placeE
	.align		8
        /*0058*/ 	.dword	_ZN34_INTERNAL_519f6116_4_k_cu_ffa59efb4cuda3std3__420unreachable_sentinelE
	.align		8
        /*0060*/ 	.dword	_ZN34_INTERNAL_519f6116_4_k_cu_ffa59efb4cuda3std6ranges3__45__cpo4swapE
	.align		8
        /*0068*/ 	.dword	_ZN34_INTERNAL_519f6116_4_k_cu_ffa59efb4cuda3std6ranges3__45__cpo9iter_moveE
	.align		8
        /*0070*/ 	.dword	_ZN34_INTERNAL_519f6116_4_k_cu_ffa59efb4cuda3std6ranges3__45__cpo5beginE
	.align		8
        /*0078*/ 	.dword	_ZN34_INTERNAL_519f6116_4_k_cu_ffa59efb4cuda3std6ranges3__45__cpo3endE
	.align		8
        /*0080*/ 	.dword	_ZN34_INTERNAL_519f6116_4_k_cu_ffa59efb4cuda3std6ranges3__45__cpo6cbeginE
	.align		8
        /*0088*/ 	.dword	_ZN34_INTERNAL_519f6116_4_k_cu_ffa59efb4cuda3std6ranges3__45__cpo4cendE
	.align		8
        /*0090*/ 	.dword	_ZN34_INTERNAL_519f6116_4_k_cu_ffa59efb4cuda3std6ranges3__45__cpo7advanceE
	.align		8
        /*0098*/ 	.dword	_ZN34_INTERNAL_519f6116_4_k_cu_ffa59efb4cuda3std6ranges3__45__cpo9iter_swapE
	.align		8
        /*00a0*/ 	.dword	_ZN34_INTERNAL_519f6116_4_k_cu_ffa59efb4cuda3std6ranges3__45__cpo4nextE
	.align		8
        /*00a8*/ 	.dword	_ZN34_INTERNAL_519f6116_4_k_cu_ffa59efb4cuda3std6ranges3__45__cpo4prevE
	.align		8
        /*00b0*/ 	.dword	_ZN34_INTERNAL_519f6116_4_k_cu_ffa59efb4cuda3std6ranges3__45__cpo4dataE
	.align		8
        /*00b8*/ 	.dword	_ZN34_INTERNAL_519f6116_4_k_cu_ffa59efb4cuda3std6ranges3__45__cpo5cdataE
	.align		8
        /*00c0*/ 	.dword	_ZN34_INTERNAL_519f6116_4_k_cu_ffa59efb4cuda3std6ranges3__45__cpo4sizeE
	.align		8
        /*00c8*/ 	.dword	_ZN34_INTERNAL_519f6116_4_k_cu_ffa59efb4cuda3std6ranges3__45__cpo5ssizeE
	.align		8
        /*00d0*/ 	.dword	_ZN34_INTERNAL_519f6116_4_k_cu_ffa59efb4cuda3std6ranges3__45__cpo8distanceE
	.align		8
        /*00d8*/ 	.dword	_ZN34_INTERNAL_519f6116_4_k_cu_ffa59efb6thrust24THRUST_300001_SM_1000_NS6system6detail10sequential3seqE


//--------------------- .text._cupy_unpack_complex128 --------------------------
	.section	.text._cupy_unpack_complex128,"ax",@progbits
	.align	128
        .global         _cupy_unpack_complex128
        .type           _cupy_unpack_complex128,@function
        .size           _cupy_unpack_complex128,(.L_x_60 - _cupy_unpack_complex128)
        .other          _cupy_unpack_complex128,@"STO_CUDA_ENTRY STV_DEFAULT"
_cupy_unpack_complex128:
.text._cupy_unpack_complex128:
[----:B------:R-:W-:Y:S01]  /*0000*/  LDC R1, c[0x0][0x37c] ;  /* 0x0000df00ff017b82 */ /* 0x000fe20000000800 */
[----:B------:R-:W0:Y:S07]  /*0010*/  S2R R3, SR_TID.X ;  /* 0x0000000000037919 */ /* 0x000e2e0000002100 */
[----:B------:R-:W0:Y:S01]  /*0020*/  S2UR UR4, SR_CTAID.X ;  /* 0x00000000000479c3 */ /* 0x000e220000002500 */
[----:B------:R-:W1:Y:S07]  /*0030*/  LDCU.64 UR8, c[0x0][0x380] ;  /* 0x00007000ff0877ac */ /* 0x000e6e0008000a00 */
[----:B------:R-:W0:Y:S01]  /*0040*/  LDC R0, c[0x0][0x360] ;  /* 0x0000d800ff007b82 */ /* 0x000e220000000800 */
[----:B------:R-:W2:Y:S01]  /*0050*/  LDCU UR5, c[0x0][0x370] ;  /* 0x00006e00ff0577ac */ /* 0x000ea20008000800 */
[----:B0-----:R-:W-:-:S02]  /*0060*/  IMAD R3, R0, UR4, R3 ;  /* 0x0000000400037c24 */ /* 0x001fc4000f8e0203 */
[----:B--2---:R-:W-:-:S03]  /*0070*/  IMAD R0, R0, UR5, RZ ;  /* 0x0000000500007c24 */ /* 0x004fc6000f8e02ff */
[----:B-1----:R-:W-:Y:S02]  /*0080*/  ISETP.GE.U32.AND P0, PT, R3, UR8, PT ;  /* 0x0000000803007c0c */ /* 0x002fe4000bf06070 */
[----:B------:R-:W-:-:S04]  /*0090*/  SHF.R.S32.HI R2, RZ, 0x1f, R3 ;  /* 0x0000001fff027819 */ /* 0x000fc80000011403 */
[----:B------:R-:W-:-:S13]  /*00a0*/  ISETP.GE.U32.AND.EX P0, PT, R2, UR9, PT, P0 ;  /* 0x0000000902007c0c */ /* 0x000fda000bf06100 */
[----:B------:R-:W-:Y:S05]  /*00b0*/  @P0 EXIT ;  /* 0x000000000000094d */ /* 0x000fea0003800000 */
[----:B------:R-:W0:Y:S01]  /*00c0*/  LDCU.U8 UR4, c[0x0][0x388] ;  /* 0x00007100ff0477ac */ /* 0x000e220008000000 */
[----:B------:R-:W-:Y:S02]  /*00d0*/  IMAD.MOV.U32 R11, RZ, RZ, R2 ;  /* 0x000000ffff0b7224 */ /* 0x000fe400078e0002 */
[----:B------:R-:W-:Y:S01]  /*00e0*/  IMAD.MOV.U32 R2, RZ, RZ, R3 ;  /* 0x000000ffff027224 */ /* 0x000fe200078e0003 */
[----:B------:R-:W1:Y:S01]  /*00f0*/  LDCU.64 UR6, c[0x0][0x358] ;  /* 0x00006b00ff0677ac */ /* 0x000e620008000a00 */
[----:B------:R-:W2:Y:S01]  /*0100*/  LDCU.128 UR12, c[0x0][0x390] ;  /* 0x00007200ff0c77ac */ /* 0x000ea20008000c00 */
[----:B------:R-:W3:Y:S01]  /*0110*/  LDCU.128 UR16, c[0x0][0x390] ;  /* 0x00007200ff1077ac */ /* 0x000ee20008000c00 */
[----:B0-----:R-:W-:-:S04]  /*0120*/  UPRMT UR4, UR4, 0x8880, URZ ;  /* 0x0000888004047896 */ /* 0x001fc800080000ff */
[----:B------:R-:W-:-:S09]  /*0130*/  UISETP.NE.AND UP0, UPT, UR4, URZ, UPT ;  /* 0x000000ff0400728c */ /* 0x000fd2000bf05270 */
[----:B-123--:R-:W-:Y:S05]  /*0140*/  BRA.U !UP0, `(.L_x_0) ;  /* 0x0000000108447547 */ /* 0x00efea000b800000 */
[----:B------:R-:W-:Y:S01]  /*0150*/  BSSY.RECONVERGENT B0, `(.L_x_1) ;  /* 0x000000f000007945 */ /* 0x000fe20003800200 */
.L_x_2:
[C---:B0-----:R-:W-:Y:S01]  /*0160*/  IMAD.SHL.U32 R8, R2.reuse, 0x10, RZ ;  /* 0x0000001002087824 */ /* 0x041fe200078e00ff */
[----:B------:R-:W-:-:S04]  /*0170*/  SHF.L.U64.HI R2, R2, 0x4, R11 ;  /* 0x0000000402027819 */ /* 0x000fc8000001020b */
[----:B------:R-:W-:-:S04]  /*0180*/  IADD3 R4, P0, PT, R8, UR12, RZ ;  /* 0x0000000c08047c10 */ /* 0x000fc8000ff1e0ff */
[----:B------:R-:W-:-:S06]  /*0190*/  IADD3.X R5, PT, PT, R2, UR13, RZ, P0, !PT ;  /* 0x0000000d02057c10 */ /* 0x000fcc00087fe4ff */
[----:B------:R-:W2:Y:S01]  /*01a0*/  LDG.E.128.CONSTANT R4, desc[UR6][R4.64] ;  /* 0x0000000604047981 */ /* 0x000ea2000c1e9d00 */
[----:B------:R-:W-:-:S04]  /*01b0*/  IADD3 R8, P0, PT, R8, UR14, RZ ;  /* 0x0000000e08087c10 */ /* 0x000fc8000ff1e0ff */
[----:B------:R-:W-:Y:S01]  /*01c0*/  IADD3.X R9, PT, PT, R2, UR15, RZ, P0, !PT ;  /* 0x0000000f02097c10 */ /* 0x000fe200087fe4ff */
[----:B------:R-:W-:-:S04]  /*01d0*/  IMAD.IADD R2, R0, 0x1, R3 ;  /* 0x0000000100027824 */ /* 0x000fc800078e0203 */
[--C-:B------:R-:W-:Y:S01]  /*01e0*/  IMAD.MOV.U32 R3, RZ, RZ, R2.reuse ;  /* 0x000000ffff037224 */ /* 0x100fe200078e0002 */
[----:B------:R-:W-:Y:S02]  /*01f0*/  ISETP.GE.U32.AND P0, PT, R2, UR8, PT ;  /* 0x0000000802007c0c */ /* 0x000fe4000bf06070 */
[----:B------:R-:W-:-:S04]  /*0200*/  SHF.R.S32.HI R11, RZ, 0x1f, R2 ;  /* 0x0000001fff0b7819 */ /* 0x000fc80000011402 */
[----:B------:R-:W-:Y:S01]  /*0210*/  ISETP.GE.U32.AND.EX P0, PT, R11, UR9, PT, P0 ;  /* 0x000000090b007c0c */ /* 0x000fe2000bf06100 */
[----:B--2---:R0:W-:-:S12]  /*0220*/  STG.E.128 desc[UR6][R8.64], R4 ;  /* 0x0000000408007986 */ /* 0x0041d8000c101d06 */
[----:B------:R-:W-:Y:S05]  /*0230*/  @!P0 BRA `(.L_x_2) ;  /* 0xfffffffc00c88947 */ /* 0x000fea000383ffff */
[----:B------:R-:W-:Y:S05]  /*0240*/  BSYNC.RECONVERGENT B0 ;  /* 0x0000000000007941 */ /* 0x000fea0003800200 */
.L_x_1:
[----:B------:R-:W-:Y:S05]  /*0250*/  EXIT ;  /* 0x000000000000794d */ /* 0x000fea0003800000 */
.L_x_0:
[----:B------:R-:W-:Y:S01]  /*0260*/  BSSY.RECONVERGENT B0, `(.L_x_3) ;  /* 0x0000016000007945 */ /* 0x000fe20003800200 */
.L_x_4:
[C---:B------:R-:W-:Y:S01]  /*0270*/  IMAD.SHL.U32 R8, R2.reuse, 0x10, RZ ;  /* 0x0000001002087824 */ /* 0x040fe200078e00ff */
[----:B------:R-:W-:-:S04]  /*0280*/  SHF.L.U64.HI R11, R2, 0x4, R11 ;  /* 0x00000004020b7819 */ /* 0x000fc8000001020b */
[----:B------:R-:W-:-:S04]  /*0290*/  IADD3 R4, P0, PT, R8, UR16, RZ ;  /* 0x0000001008047c10 */ /* 0x000fc8000ff1e0ff */
[----:B------:R-:W-:-:S06]  /*02a0*/  IADD3.X R5, PT, PT, R11, UR17, RZ, P0, !PT ;  /* 0x000000110b057c10 */ /* 0x000fcc00087fe4ff */
[----:B------:R-:W2:Y:S01]  /*02b0*/  LDG.E.128.CONSTANT R4, desc[UR6][R4.64] ;  /* 0x0000000604047981 */ /* 0x000ea2000c1e9d00 */
[----:B------:R-:W-:-:S04]  /*02c0*/  IADD3 R8, P0, PT, R8, UR18, RZ ;  /* 0x0000001208087c10 */ /* 0x000fc8000ff1e0ff */
[----:B------:R-:W-:Y:S02]  /*02d0*/  IADD3.X R9, PT, PT, R11, UR19, RZ, P0, !PT ;  /* 0x000000130b097c10 */ /* 0x000fe400087fe4ff */
[----:B--2---:R-:W-:Y:S02]  /*02e0*/  PRMT R2, R4, 0x123, RZ ;  /* 0x0000012304027816 */ /* 0x004fe400000000ff */
[----:B------:R-:W-:Y:S02]  /*02f0*/  PRMT R11, R5, 0x123, RZ ;  /* 0x00000123050b7816 */ /* 0x000fe400000000ff */
[----:B------:R-:W-:Y:S01]  /*0300*/  PRMT R10, R6, 0x123, RZ ;  /* 0x00000123060a7816 */ /* 0x000fe200000000ff */
[----:B------:R-:W-:Y:S01]  /*0310*/  IMAD.MOV.U32 R5, RZ, RZ, R2 ;  /* 0x000000ffff057224 */ /* 0x000fe200078e0002 */
[----:B------:R-:W-:Y:S01]  /*0320*/  PRMT R6, R7, 0x123, RZ ;  /* 0x0000012307067816 */ /* 0x000fe200000000ff */
[----:B------:R-:W-:Y:S02]  /*0330*/  IMAD.MOV.U32 R4, RZ, RZ, R11 ;  /* 0x000000ffff047224 */ /* 0x000fe400078e000b */
[----:B------:R-:W-:-:S02]  /*0340*/  IMAD.MOV.U32 R7, RZ, RZ, R10 ;  /* 0x000000ffff077224 */ /* 0x000fc400078e000a */
[----:B------:R-:W-:-:S03]  /*0350*/  IMAD.IADD R2, R0, 0x1, R3 ;  /* 0x0000000100027824 */ /* 0x000fc600078e0203 */
[----:B------:R0:W-:Y:S01]  /*0360*/  STG.E.128 desc[UR6][R8.64], R4 ;  /* 0x0000000408007986 */ /* 0x0001e2000c101d06 */
[--C-:B------:R-:W-:Y:S01]  /*0370*/  IMAD.MOV.U32 R3, RZ, RZ, R2.reuse ;  /* 0x000000ffff037224 */ /* 0x100fe200078e0002 */
[----:B------:R-:W-:Y:S02]  /*0380*/  ISETP.GE.U32.AND P0, PT, R2, UR8, PT ;  /* 0x0000000802007c0c */ /* 0x000fe4000bf06070 */
[----:B------:R-:W-:-:S04]  /*0390*/  SHF.R.S32.HI R11, RZ, 0x1f, R2 ;  /* 0x0000001fff0b7819 */ /* 0x000fc80000011402 */
[----:B------:R-:W-:-:S13]  /*03a0*/  ISETP.GE.U32.AND.EX P0, PT, R11, UR9, PT, P0 ;  /* 0x000000090b007c0c */ /* 0x000fda000bf06100 */
[----:B0-----:R-:W-:Y:S05]  /*03b0*/  @!P0 BRA `(.L_x_4) ;  /* 0xfffffffc00ac8947 */ /* 0x001fea000383ffff */
[----:B------:R-:W-:Y:S05]  /*03c0*/  BSYNC.RECONVERGENT B0 ;  /* 0x0000000000007941 */ /* 0x000fea0003800200 */
.L_x_3:
[----:B------:R-:W-:Y:S05]  /*03d0*/  EXIT ;  /* 0x000000000000794d */ /* 0x000fea0003800000 */
.L_x_5:
[----:B------:R-:W-:-:S00]  /*03e0*/  BRA `(.L_x_5) ;  /* 0xfffffffc00fc7947 */ /* 0x000fc0000383ffff */
[----:B------:R-:W-:-:S00]  /*03f0*/  NOP ;  /* 0x0000000000007918 */ /* 0x000fc00000000000 */
        /* <DEDUP_REMOVED lines=8> */
.L_x_60:


//--------------------- .text._cupy_unpack_complex64 --------------------------
	.section	.text._cupy_unpack_complex64,"ax",@progbits
	.align	128
        .global         _cupy_unpack_complex64
        .type           _cupy_unpack_complex64,@function
        .size           _cupy_unpack_complex64,(.L_x_61 - _cupy_unpack_complex64)
        .other          _cupy_unpack_complex64,@"STO_CUDA_ENTRY STV_DEFAULT"
_cupy_unpack_complex64:
.text._cupy_unpack_complex64:
        /* <DEDUP_REMOVED lines=22> */
.L_x_8:
[C---:B0-----:R-:W-:Y:S01]  /*0160*/  IMAD.SHL.U32 R4, R7.reuse, 0x8, RZ ;  /* 0x0000000807047824 */ /* 0x041fe200078e00ff */
[----:B------:R-:W-:-:S04]  /*0170*/  SHF.L.U64.HI R5, R7, 0x3, R10 ;  /* 0x0000000307057819 */ /* 0x000fc8000001020a */
[----:B------:R-:W-:-:S04]  /*0180*/  IADD3 R2, P0, PT, R4, UR12, RZ ;  /* 0x0000000c04027c10 */ /* 0x000fc8000ff1e0ff */
[----:B------:R-:W-:-:S06]  /*0190*/  IADD3.X R3, PT, PT, R5, UR13, RZ, P0, !PT ;  /* 0x0000000d05037c10 */ /* 0x000fcc00087fe4ff */
[----:B------:R-:W2:Y:S01]  /*01a0*/  LDG.E.64.CONSTANT R2, desc[UR6][R2.64] ;  /* 0x0000000602027981 */ /* 0x000ea2000c1e9b00 */
[----:B------:R-:W-:Y:S01]  /*01b0*/  IADD3 R4, P0, PT, R4, UR14, RZ ;  /* 0x0000000e04047c10 */ /* 0x000fe2000ff1e0ff */
[----:B------:R-:W-:-:S03]  /*01c0*/  IMAD.IADD R7, R6, 0x1, R0 ;  /* 0x0000000106077824 */ /* 0x000fc600078e0200 */
[----:B------:R-:W-:Y:S01]  /*01d0*/  IADD3.X R5, PT, PT, R5, UR15, RZ, P0, !PT ;  /* 0x0000000f05057c10 */ /* 0x000fe200087fe4ff */
[--C-:B------:R-:W-:Y:S01]  /*01e0*/  IMAD.MOV.U32 R0, RZ, RZ, R7.reuse ;  /* 0x000000ffff007224 */ /* 0x100fe200078e0007 */
[----:B------:R-:W-:Y:S02]  /*01f0*/  ISETP.GE.U32.AND P0, PT, R7, UR8, PT ;  /* 0x0000000807007c0c */ /* 0x000fe4000bf06070 */
[----:B------:R-:W-:-:S04]  /*0200*/  SHF.R.S32.HI R10, RZ, 0x1f, R7 ;  /* 0x0000001fff0a7819 */ /* 0x000fc80000011407 */
[----:B------:R-:W-:Y:S01]  /*0210*/  ISETP.GE.U32.AND.EX P0, PT, R10, UR9, PT, P0 ;  /* 0x000000090a007c0c */ /* 0x000fe2000bf06100 */
[----:B--2---:R0:W-:-:S12]  /*0220*/  STG.E.64 desc[UR6][R4.64], R2 ;  /* 0x0000000204007986 */ /* 0x0041d8000c101b06 */
[----:B------:R-:W-:Y:S05]  /*0230*/  @!P0 BRA `(.L_x_8) ;  /* 0xfffffffc00c88947 */ /* 0x000fea000383ffff */
[----:B------:R-:W-:Y:S05]  /*0240*/  BSYNC.RECONVERGENT B0 ;  /* 0x0000000000007941 */ /* 0x000fea0003800200 */
.L_x_7:
[----:B------:R-:W-:Y:S05]  /*0250*/  EXIT ;  /* 0x000000000000794d */ /* 0x000fea0003800000 */
.L_x_6:
[----:B------:R-:W-:Y:S01]  /*0260*/  BSSY.RECONVERGENT B0, `(.L_x_9) ;  /* 0x0000011000007945 */ /* 0x000fe20003800200 */
.L_x_10:
        /* <DEDUP_REMOVED lines=11> */
[----:B------:R-:W-:Y:S02]  /*0320*/  ISETP.GE.U32.AND.EX P0, PT, R10, UR9, PT, P0 ;  /* 0x000000090a007c0c */ /* 0x000fe4000bf06100 */
[----:B--2---:R-:W-:Y:S02]  /*0330*/  PRMT R8, R2, 0x123, RZ ;  /* 0x0000012302087816 */ /* 0x004fe400000000ff */
[----:B------:R-:W-:-:S05]  /*0340*/  PRMT R9, R3, 0x123, RZ ;  /* 0x0000012303097816 */ /* 0x000fca00000000ff */
[----:B------:R0:W-:Y:S04]  /*0350*/  STG.E.64 desc[UR6][R4.64], R8 ;  /* 0x0000000804007986 */ /* 0x0001e8000c101b06 */
[----:B------:R-:W-:Y:S05]  /*0360*/  @!P0 BRA `(.L_x_10) ;  /* 0xfffffffc00c08947 */ /* 0x000fea000383ffff */
[----:B------:R-:W-:Y:S05]  /*0370*/  BSYNC.RECONVERGENT B0 ;  /* 0x0000000000007941 */ /* 0x000fea0003800200 */
.L_x_9:
[----:B------:R-:W-:Y:S05]  /*0380*/  EXIT ;  /* 0x000000000000794d */ /* 0x000fea0003800000 */
.L_x_11:
        /* <DEDUP_REMOVED lines=15> */
.L_x_61:


//--------------------- .text._cupy_unpack_float64 --------------------------
	.section	.text._cupy_unpack_float64,"ax",@progbits
	.align	128
        .global         _cupy_unpack_float64
        .type           _cupy_unpack_float64,@function
        .size           _cupy_unpack_float64,(.L_x_62 - _cupy_unpack_float64)
        .other          _cupy_unpack_float64,@"STO_CUDA_ENTRY STV_DEFAULT"
_cupy_unpack_float64:
.text._cupy_unpack_float64:
        /* <DEDUP_REMOVED lines=22> */
.L_x_14:
        /* <DEDUP_REMOVED lines=15> */
.L_x_13:
[----:B------:R-:W-:Y:S05]  /*0250*/  EXIT ;  /* 0x000000000000794d */ /* 0x000fea0003800000 */
.L_x_12:
[----:B------:R-:W-:Y:S01]  /*0260*/  BSSY.RECONVERGENT B0, `(.L_x_15) ;  /* 0x0000011000007945 */ /* 0x000fe20003800200 */
.L_x_16:
        /* <DEDUP_REMOVED lines=17> */
.L_x_15:
[----:B------:R-:W-:Y:S05]  /*0380*/  EXIT ;  /* 0x000000000000794d */ /* 0x000fea0003800000 */
.L_x_17:
        /* <DEDUP_REMOVED lines=15> */
.L_x_62:


//--------------------- .text._cupy_unpack_float32 --------------------------
	.section	.text._cupy_unpack_float32,"ax",@progbits
	.align	128
        .global         _cupy_unpack_float32
        .type           _cupy_unpack_float32,@function
        .size           _cupy_unpack_float32,(.L_x_63 - _cupy_unpack_float32)
        .other          _cupy_unpack_float32,@"STO_CUDA_ENTRY STV_DEFAULT"
_cupy_unpack_float32:
.text._cupy_unpack_float32:
        /* <DEDUP_REMOVED lines=22> */
.L_x_20:
[C---:B0-----:R-:W-:Y:S01]  /*0160*/  IMAD.SHL.U32 R4, R8.reuse, 0x4, RZ ;  /* 0x0000000408047824 */ /* 0x041fe200078e00ff */
[----:B------:R-:W-:-:S04]  /*0170*/  SHF.L.U64.HI R5, R8, 0x2, R9 ;  /* 0x0000000208057819 */ /* 0x000fc80000010209 */
[----:B------:R-:W-:-:S04]  /*0180*/  IADD3 R2, P0, PT, R4, UR12, RZ ;  /* 0x0000000c04027c10 */ /* 0x000fc8000ff1e0ff */
[----:B------:R-:W-:-:S06]  /*0190*/  IADD3.X R3, PT, PT, R5, UR13, RZ, P0, !PT ;  /* 0x0000000d05037c10 */ /* 0x000fcc00087fe4ff */
[----:B------:R-:W2:Y:S01]  /*01a0*/  LDG.E.CONSTANT R3, desc[UR6][R2.64] ;  /* 0x0000000602037981 */ /* 0x000ea2000c1e9900 */
[----:B------:R-:W-:Y:S01]  /*01b0*/  IADD3 R4, P0, PT, R4, UR14, RZ ;  /* 0x0000000e04047c10 */ /* 0x000fe2000ff1e0ff */
[----:B------:R-:W-:-:S03]  /*01c0*/  IMAD.IADD R8, R6, 0x1, R0 ;  /* 0x0000000106087824 */ /* 0x000fc600078e0200 */
[----:B------:R-:W-:Y:S01]  /*01d0*/  IADD3.X R5, PT, PT, R5, UR15, RZ, P0, !PT ;  /* 0x0000000f05057c10 */ /* 0x000fe200087fe4ff */
[--C-:B------:R-:W-:Y:S01]  /*01e0*/  IMAD.MOV.U32 R0, RZ, RZ, R8.reuse ;  /* 0x000000ffff007224 */ /* 0x100fe200078e0008 */
[----:B------:R-:W-:Y:S02]  /*01f0*/  ISETP.GE.U32.AND P0, PT, R8, UR8, PT ;  /* 0x0000000808007c0c */ /* 0x000fe4000bf06070 */
[----:B------:R-:W-:-:S04]  /*0200*/  SHF.R.S32.HI R9, RZ, 0x1f, R8 ;  /* 0x0000001fff097819 */ /* 0x000fc80000011408 */
[----:B------:R-:W-:Y:S01]  /*0210*/  ISETP.GE.U32.AND.EX P0, PT, R9, UR9, PT, P0 ;  /* 0x0000000909007c0c */ /* 0x000fe2000bf06100 */
[----:B--2---:R0:W-:-:S12]  /*0220*/  STG.E desc[UR6][R4.64], R3 ;  /* 0x0000000304007986 */ /* 0x0041d8000c101906 */
[----:B------:R-:W-:Y:S05]  /*0230*/  @!P0 BRA `(.L_x_20) ;  /* 0xfffffffc00c88947 */ /* 0x000fea000383ffff */
[----:B------:R-:W-:Y:S05]  /*0240*/  BSYNC.RECONVERGENT B0 ;  /* 0x0000000000007941 */ /* 0x000fea0003800200 */
.L_x_19:
[----:B------:R-:W-:Y:S05]  /*0250*/  EXIT ;  /* 0x000000000000794d */ /* 0x000fea0003800000 */
.L_x_18:
[----:B------:R-:W-:Y:S01]  /*0260*/  BSSY.RECONVERGENT B0, `(.L_x_21) ;  /* 0x0000010000007945 */ /* 0x000fe20003800200 */
.L_x_22:
[C---:B0-----:R-:W-:Y:S01]  /*0270*/  IMAD.SHL.U32 R4, R8.reuse, 0x4, RZ ;  /* 0x0000000408047824 */ /* 0x041fe200078e00ff */
[----:B------:R-:W-:-:S04]  /*0280*/  SHF.L.U64.HI R9, R8, 0x2, R9 ;  /* 0x0000000208097819 */ /* 0x000fc80000010209 */
[----:B------:R-:W-:-:S04]  /*0290*/  IADD3 R2, P0, PT, R4, UR16, RZ ;  /* 0x0000001004027c10 */ /* 0x000fc8000ff1e0ff */
[----:B------:R-:W-:-:S05]  /*02a0*/  IADD3.X R3, PT, PT, R9, UR17, RZ, P0, !PT ;  /* 0x0000001109037c10 */ /* 0x000fca00087fe4ff */
[----:B------:R-:W2:Y:S01]  /*02b0*/  LDG.E.CONSTANT R2, desc[UR6][R2.64] ;  /* 0x0000000602027981 */ /* 0x000ea2000c1e9900 */
[----:B------:R-:W-:Y:S01]  /*02c0*/  IADD3 R4, P0, PT, R4, UR18, RZ ;  /* 0x0000001204047c10 */ /* 0x000fe2000ff1e0ff */
[----:B------:R-:W-:-:S03]  /*02d0*/  IMAD.IADD R8, R6, 0x1, R0 ;  /* 0x0000000106087824 */ /* 0x000fc600078e0200 */
[----:B------:R-:W-:Y:S01]  /*02e0*/  IADD3.X R5, PT, PT, R9, UR19, RZ, P0, !PT ;  /* 0x0000001309057c10 */ /* 0x000fe200087fe4ff */
[--C-:B------:R-:W-:Y:S01]  /*02f0*/  IMAD.MOV.U32 R0, RZ, RZ, R8.reuse ;  /* 0x000000ffff007224 */ /* 0x100fe200078e0008 */
[----:B------:R-:W-:Y:S02]  /*0300*/  ISETP.GE.U32.AND P0, PT, R8, UR8, PT ;  /* 0x0000000808007c0c */ /* 0x000fe4000bf06070 */
[----:B------:R-:W-:-:S04]  /*0310*/  SHF.R.S32.HI R9, RZ, 0x1f, R8 ;  /* 0x0000001fff097819 */ /* 0x000fc80000011408 */
[----:B------:R-:W-:Y:S02]  /*0320*/  ISETP.GE.U32.AND.EX P0, PT, R9, UR9, PT, P0 ;  /* 0x0000000909007c0c */ /* 0x000fe4000bf06100 */
[----:B--2---:R-:W-:-:S05]  /*0330*/  PRMT R7, R2, 0x123, RZ ;  /* 0x0000012302077816 */ /* 0x004fca00000000ff */
[----:B------:R0:W-:Y:S06]  /*0340*/  STG.E desc[UR6][R4.64], R7 ;  /* 0x0000000704007986 */ /* 0x0001ec000c101906 */
[----:B------:R-:W-:Y:S05]  /*0350*/  @!P0 BRA `(.L_x_22) ;  /* 0xfffffffc00c48947 */ /* 0x000fea000383ffff */
[----:B------:R-:W-:Y:S05]  /*0360*/  BSYNC.RECONVERGENT B0 ;  /* 0x0000000000007941 */ /* 0x000fea0003800200 */
.L_x_21:
[----:B------:R-:W-:Y:S05]  /*0370*/  EXIT ;  /* 0x000000000000794d */ /* 0x000fea0003800000 */
.L_x_23:
        /* <DEDUP_REMOVED lines=16> */
.L_x_63:


//--------------------- .text._cupy_unpack_uint32 --------------------------
	.section	.text._cupy_unpack_uint32,"ax",@progbits
	.align	128
        .global         _cupy_unpack_uint32
        .type           _cupy_unpack_uint32,@function
        .size           _cupy_unpack_uint32,(.L_x_64 - _cupy_unpack_uint32)
        .other          _cupy_unpack_uint32,@"STO_CUDA_ENTRY STV_DEFAULT"
_cupy_unpack_uint32:
.text._cupy_unpack_uint32:
        /* <DEDUP_REMOVED lines=22> */
.L_x_26:
        /* <DEDUP_REMOVED lines=15> */
.L_x_25:
[----:B------:R-:W-:Y:S05]  /*0250*/  EXIT ;  /* 0x000000000000794d */ /* 0x000fea0003800000 */
.L_x_24:
[----:B------:R-:W-:Y:S01]  /*0260*/  BSSY.RECONVERGENT B0, `(.L_x_27) ;  /* 0x0000010000007945 */ /* 0x000fe20003800200 */
.L_x_28:
        /* <DEDUP_REMOVED lines=16> */
.L_x_27:
[----:B------:R-:W-:Y:S05]  /*0370*/  EXIT ;  /* 0x000000000000794d */ /* 0x000fea0003800000 */
.L_x_29:
        /* <DEDUP_REMOVED lines=16> */
.L_x_64:


//--------------------- .text._cupy_unpack_int32  --------------------------
	.section	.text._cupy_unpack_int32,"ax",@progbits
	.align	128
        .global         _cupy_unpack_int32
        .type           _cupy_unpack_int32,@function
        .size           _cupy_unpack_int32,(.L_x_65 - _cupy_unpack_int32)
        .other          _cupy_unpack_int32,@"STO_CUDA_ENTRY STV_DEFAULT"
_cupy_unpack_int32:
.text._cupy_unpack_int32:
        /* <DEDUP_REMOVED lines=22> */
.L_x_32:
        /* <DEDUP_REMOVED lines=15> */
.L_x_31:
[----:B------:R-:W-:Y:S05]  /*0250*/  EXIT ;  /* 0x000000000000794d */ /* 0x000fea0003800000 */
.L_x_30:
[----:B------:R-:W-:Y:S01]  /*0260*/  BSSY.RECONVERGENT B0, `(.L_x_33) ;  /* 0x0000010000007945 */ /* 0x000fe20003800200 */
.L_x_34:
        /* <DEDUP_REMOVED lines=16> */
.L_x_33:
[----:B------:R-:W-:Y:S05]  /*0370*/  EXIT ;  /* 0x000000000000794d */ /* 0x000fea0003800000 */
.L_x_35:
        /* <DEDUP_REMOVED lines=16> */
.L_x_65:


//--------------------- .text._cupy_unpack_uint16 --------------------------
	.section	.text._cupy_unpack_uint16,"ax",@progbits
	.align	128
        .global         _cupy_unpack_uint16
        .type           _cupy_unpack_uint16,@function
        .size           _cupy_unpack_uint16,(.L_x_66 - _cupy_unpack_uint16)
        .other          _cupy_unpack_uint16,@"STO_CUDA_ENTRY STV_DEFAULT"
_cupy_unpack_uint16:
.text._cupy_unpack_uint16:
        /* <DEDUP_REMOVED lines=22> */
.L_x_38:
[C---:B0-----:R-:W-:Y:S01]  /*0160*/  IMAD.SHL.U32 R4, R8.reuse, 0x2, RZ ;  /* 0x0000000208047824 */ /* 0x041fe200078e00ff */
[----:B------:R-:W-:-:S04]  /*0170*/  SHF.L.U64.HI R5, R8, 0x1, R9 ;  /* 0x0000000108057819 */ /* 0x000fc80000010209 */
[----:B------:R-:W-:-:S04]  /*0180*/  IADD3 R2, P0, PT, R4, UR12, RZ ;  /* 0x0000000c04027c10 */ /* 0x000fc8000ff1e0ff */
[----:B------:R-:W-:-:S06]  /*0190*/  IADD3.X R3, PT, PT, R5, UR13, RZ, P0, !PT ;  /* 0x0000000d05037c10 */ /* 0x000fcc00087fe4ff */
[----:B------:R-:W2:Y:S01]  /*01a0*/  LDG.E.U16.CONSTANT R3, desc[UR6][R2.64] ;  /* 0x0000000602037981 */ /* 0x000ea2000c1e9500 */
[----:B------:R-:W-:Y:S01]  /*01b0*/  IADD3 R4, P0, PT, R4, UR14, RZ ;  /* 0x0000000e04047c10 */ /* 0x000fe2000ff1e0ff */
[----:B------:R-:W-:-:S03]  /*01c0*/  IMAD.IADD R8, R6, 0x1, R0 ;  /* 0x0000000106087824 */ /* 0x000fc600078e0200 */
[----:B------:R-:W-:Y:S01]  /*01d0*/  IADD3.X R5, PT, PT, R5, UR15, RZ, P0, !PT ;  /* 0x0000000f05057c10 */ /* 0x000fe200087fe4ff */
[--C-:B------:R-:W-:Y:S01]  /*01e0*/  IMAD.MOV.U32 R0, RZ, RZ, R8.reuse ;  /* 0x000000ffff007224 */ /* 0x100fe200078e0008 */
[----:B------:R-:W-:Y:S02]  /*01f0*/  ISETP.GE.U32.AND P0, PT, R8, UR8, PT ;  /* 0x0000000808007c0c */ /* 0x000fe4000bf06070 */
[----:B------:R-:W-:-:S04]  /*0200*/  SHF.R.S32.HI R9, RZ, 0x1f, R8 ;  /* 0x0000001fff097819 */ /* 0x000fc80000011408 */
[----:B------:R-:W-:Y:S01]  /*0210*/  ISETP.GE.U32.AND.EX P0, PT, R9, UR9, PT, P0 ;  /* 0x0000000909007c0c */ /* 0x000fe2000bf06100 */
[----:B--2---:R0:W-:-:S12]  /*0220*/  STG.E.U16 desc[UR6][R4.64], R3 ;  /* 0x0000000304007986 */ /* 0x0041d8000c101506 */
[----:B------:R-:W-:Y:S05]  /*0230*/  @!P0 BRA `(.L_x_38) ;  /* 0xfffffffc00c88947 */ /* 0x000fea000383ffff */
[----:B------:R-:W-:Y:S05]  /*0240*/  BSYNC.RECONVERGENT B0 ;  /* 0x0000000000007941 */ /* 0x000fea0003800200 */
.L_x_37:
[----:B------:R-:W-:Y:S05]  /*0250*/  EXIT ;  /* 0x000000000000794d */ /* 0x000fea0003800000 */
.L_x_36:
[----:B------:R-:W-:Y:S01]  /*0260*/  BSSY.RECONVERGENT B0, `(.L_x_39) ;  /* 0x0000011000007945 */ /* 0x000fe20003800200 */
.L_x_40:
[C---:B0-----:R-:W-:Y:S01]  /*0270*/  IMAD.SHL.U32 R4, R8.reuse, 0x2, RZ ;  /* 0x0000000208047824 */ /* 0x041fe200078e00ff */
[----:B------:R-:W-:-:S04]  /*0280*/  SHF.L.U64.HI R9, R8, 0x1, R9 ;  /* 0x0000000108097819 */ /* 0x000fc80000010209 */
[----:B------:R-:W-:-:S04]  /*0290*/  IADD3 R2, P0, PT, R4, UR16, RZ ;  /* 0x0000001004027c10 */ /* 0x000fc8000ff1e0ff */
[----:B------:R-:W-:-:S05]  /*02a0*/  IADD3.X R3, PT, PT, R9, UR17, RZ, P0, !PT ;  /* 0x0000001109037c10 */ /* 0x000fca00087fe4ff */
[----:B------:R-:W2:Y:S01]  /*02b0*/  LDG.E.U16.CONSTANT R2, desc[UR6][R2.64] ;  /* 0x0000000602027981 */ /* 0x000ea2000c1e9500 */
[----:B------:R-:W-:Y:S01]  /*02c0*/  IADD3 R4, P0, PT, R4, UR18, RZ ;  /* 0x0000001204047c10 */ /* 0x000fe2000ff1e0ff */
[----:B------:R-:W-:-:S03]  /*02d0*/  IMAD.IADD R8, R6, 0x1, R0 ;  /* 0x0000000106087824 */ /* 0x000fc600078e0200 */
[----:B------:R-:W-:Y:S01]  /*02e0*/  IADD3.X R5, PT, PT, R9, UR19, RZ, P0, !PT ;  /* 0x0000001309057c10 */ /* 0x000fe200087fe4ff */
[--C-:B------:R-:W-:Y:S01]  /*02f0*/  IMAD.MOV.U32 R0, RZ, RZ, R8.reuse ;  /* 0x000000ffff007224 */ /* 0x100fe200078e0008 */
[----:B------:R-:W-:Y:S02]  /*0300*/  ISETP.GE.U32.AND P0, PT, R8, UR8, PT ;  /* 0x0000000808007c0c */ /* 0x000fe4000bf06070 */
[----:B------:R-:W-:-:S04]  /*0310*/  SHF.R.S32.HI R9, RZ, 0x1f, R8 ;  /* 0x0000001fff097819 */ /* 0x000fc80000011408 */
[----:B------:R-:W-:Y:S02]  /*0320*/  ISETP.GE.U32.AND.EX P0, PT, R9, UR9, PT, P0 ;  /* 0x0000000909007c0c */ /* 0x000fe4000bf06100 */
[----:B--2---:R-:W-:-:S05]  /*0330*/  SHF.R.U32.HI R7, RZ, 0x8, R2 ;  /* 0x00000008ff077819 */ /* 0x004fca0000011602 */
[----:B------:R-:W-:-:S05]  /*0340*/  IMAD R7, R2, 0x100, R7 ;  /* 0x0000010002077824 */ /* 0x000fca00078e0207 */
[----:B------:R0:W-:Y:S01]  /*0350*/  STG.E.U16 desc[UR6][R4.64], R7 ;  /* 0x0000000704007986 */ /* 0x0001e2000c101506 */
[----:B------:R-:W-:Y:S05]  /*0360*/  @!P0 BRA `(.L_x_40) ;  /* 0xfffffffc00c08947 */ /* 0x000fea000383ffff */
[----:B------:R-:W-:Y:S05]  /*0370*/  BSYNC.RECONVERGENT B0 ;  /* 0x0000000000007941 */ /* 0x000fea0003800200 */
.L_x_39:
[----:B------:R-:W-:Y:S05]  /*0380*/  EXIT ;  /* 0x000000000000794d */ /* 0x000fea0003800000 */
.L_x_41:
        /* <DEDUP_REMOVED lines=15> */
.L_x_66:


//--------------------- .text._cupy_unpack_int16  --------------------------
	.section	.text._cupy_unpack_int16,"ax",@progbits
	.align	128
        .global         _cupy_unpack_int16
        .type           _cupy_unpack_int16,@function
        .size           _cupy_unpack_int16,(.L_x_67 - _cupy_unpack_int16)
        .other          _cupy_unpack_int16,@"STO_CUDA_ENTRY STV_DEFAULT"
_cupy_unpack_int16:
.text._cupy_unpack_int16:
        /* <DEDUP_REMOVED lines=22> */
.L_x_44:
        /* <DEDUP_REMOVED lines=15> */
.L_x_43:
[----:B------:R-:W-:Y:S05]  /*0250*/  EXIT ;  /* 0x000000000000794d */ /* 0x000fea0003800000 */
.L_x_42:
[----:B------:R-:W-:Y:S01]  /*0260*/  BSSY.RECONVERGENT B0, `(.L_x_45) ;  /* 0x0000011000007945 */ /* 0x000fe20003800200 */
.L_x_46:
        /* <DEDUP_REMOVED lines=17> */
.L_x_45:
[----:B------:R-:W-:Y:S05]  /*0380*/  EXIT ;  /* 0x000000000000794d */ /* 0x000fea0003800000 */
.L_x_47:
        /* <DEDUP_REMOVED lines=15> */
.L_x_67:


//--------------------- .text._cupy_unpack_uint8  --------------------------
	.section	.text._cupy_unpack_uint8,"ax",@progbits
	.align	128
        .global         _cupy_unpack_uint8
        .type           _cupy_unpack_uint8,@function
        .size           _cupy_unpack_uint8,(.L_x_68 - _cupy_unpack_uint8)
        .other          _cupy_unpack_uint8,@"STO_CUDA_ENTRY STV_DEFAULT"
_cupy_unpack_uint8:
.text._cupy_unpack_uint8:
        /* <DEDUP_REMOVED lines=22> */
.L_x_50:
[----:B------:R-:W-:-:S04]  /*0160*/  IADD3 R2, P0, PT, R7, UR12, RZ ;  /* 0x0000000c07027c10 */ /* 0x000fc8000ff1e0ff */
[----:B0-----:R-:W-:-:S06]  /*0170*/  IADD3.X R3, PT, PT, R8, UR13, RZ, P0, !PT ;  /* 0x0000000d08037c10 */ /* 0x001fcc00087fe4ff */
[----:B------:R-:W2:Y:S01]  /*0180*/  LDG.E.U8.CONSTANT R3, desc[UR6][R2.64] ;  /* 0x0000000602037981 */ /* 0x000ea2000c1e9100 */
[----:B------:R-:W-:Y:S01]  /*0190*/  IADD3 R4, P0, PT, R7, UR14, RZ ;  /* 0x0000000e07047c10 */ /* 0x000fe2000ff1e0ff */
[----:B------:R-:W-:-:S03]  /*01a0*/  IMAD.IADD R7, R6, 0x1, R0 ;  /* 0x0000000106077824 */ /* 0x000fc600078e0200 */
[----:B------:R-:W-:Y:S01]  /*01b0*/  IADD3.X R5, PT, PT, R8, UR15, RZ, P0, !PT ;  /* 0x0000000f08057c10 */ /* 0x000fe200087fe4ff */
[--C-:B------:R-:W-:Y:S01]  /*01c0*/  IMAD.MOV.U32 R0, RZ, RZ, R7.reuse ;  /* 0x000000ffff007224 */ /* 0x100fe200078e0007 */
[----:B------:R-:W-:Y:S02]  /*01d0*/  ISETP.GE.U32.AND P0, PT, R7, UR8, PT ;  /* 0x0000000807007c0c */ /* 0x000fe4000bf06070 */
[----:B------:R-:W-:-:S04]  /*01e0*/  SHF.R.S32.HI R8, RZ, 0x1f, R7 ;  /* 0x0000001fff087819 */ /* 0x000fc80000011407 */
[----:B------:R-:W-:Y:S01]  /*01f0*/  ISETP.GE.U32.AND.EX P0, PT, R8, UR9, PT, P0 ;  /* 0x0000000908007c0c */ /* 0x000fe2000bf06100 */
[----:B--2---:R0:W-:-:S12]  /*0200*/  STG.E.U8 desc[UR6][R4.64], R3 ;  /* 0x0000000304007986 */ /* 0x0041d8000c101106 */
[----:B------:R-:W-:Y:S05]  /*0210*/  @!P0 BRA `(.L_x_50) ;  /* 0xfffffffc00d08947 */ /* 0x000fea000383ffff */
[----:B------:R-:W-:Y:S05]  /*0220*/  BSYNC.RECONVERGENT B0 ;  /* 0x0000000000007941 */ /* 0x000fea0003800200 */
.L_x_49:
[----:B------:R-:W-:Y:S05]  /*0230*/  EXIT ;  /* 0x000000000000794d */ /* 0x000fea0003800000 */
.L_x_48:
[----:B------:R-:W-:Y:S01]  /*0240*/  BSSY.RECONVERGENT B0, `(.L_x_51) ;  /* 0x000000d000007945 */ /* 0x000fe20003800200 */
.L_x_52:
        /* <DEDUP_REMOVED lines=13> */
.L_x_51:
[----:B------:R-:W-:Y:S05]  /*0320*/  EXIT ;  /* 0x000000000000794d */ /* 0x000fea0003800000 */
.L_x_53:
        /* <DEDUP_REMOVED lines=13> */
.L_x_68:


//--------------------- .text._cupy_unpack_int8   --------------------------
	.section	.text._cupy_unpack_int8,"ax",@progbits
	.align	128
        .global         _cupy_unpack_int8
        .type           _cupy_unpack_int8,@function
        .size           _cupy_unpack_int8,(.L_x_69 - _cupy_unpack_int8)
        .other          _cupy_unpack_int8,@"STO_CUDA_ENTRY STV_DEFAULT"
_cupy_unpack_int8:
.text._cupy_unpack_int8:
        /* <DEDUP_REMOVED lines=22> */
.L_x_56:
        /* <DEDUP_REMOVED lines=13> */
.L_x_55:
[----:B------:R-:W-:Y:S05]  /*0230*/  EXIT ;  /* 0x000000000000794d */ /* 0x000fea0003800000 */
.L_x_54:
[----:B------:R-:W-:Y:S01]  /*0240*/  BSSY.RECONVERGENT B0, `(.L_x_57) ;  /* 0x000000d000007945 */ /* 0x000fe20003800200 */
.L_x_58:
        /* <DEDUP_REMOVED lines=13> */
.L_x_57:
[----:B------:R-:W-:Y:S05]  /*0320*/  EXIT ;  /* 0x000000000000794d */ /* 0x000fea0003800000 */
.L_x_59:
        /* <DEDUP_REMOVED lines=13> */
.L_x_69:


//--------------------- .nv.shared.reserved.0     --------------------------
	.section	.nv.shared.reserved.0,"aw",@nobits
	.weak		__nv_reservedSMEM_offset_0_alias
	.size		__nv_reservedSMEM_offset_0_alias, 0, 64
	.other		__nv_reservedSMEM_offset_0_alias,@"STO_CUDA_RESERVED_SHARED STV_DEFAULT"
__nv_reservedSMEM_offset_0_alias:
	.zero		0
	.zero		64


//--------------------- .nv.global                --------------------------
	.section	.nv.global,"aw",@nobits
.nv.global:
	.type		_ZN34_INTERNAL_519f6116_4_k_cu_ffa59efb4cuda3std3__48in_placeE,@object
	.size		_ZN34_INTERNAL_519f6116_4_k_cu_ffa59efb4cuda3std3__48in_placeE,(_ZN34_INTERNAL_519f6116_4_k_cu_ffa59efb4cuda3std6ranges3__45__cpo8distanceE - _ZN34_INTERNAL_519f6116_4_k_cu_ffa59efb4cuda3std3__48in_placeE)
_ZN34_INTERNAL_519f6116_4_k_cu_ffa59efb4cuda3std3__48in_placeE:
	.zero		1
	.type		_ZN34_INTERNAL_519f6116_4_k_cu_ffa59efb4cuda3std6ranges3__45__cpo8distanceE,@object
	.size		_ZN34_INTERNAL_519f6116_4_k_cu_ffa59efb4cuda3std6ranges3__45__cpo8distanceE,(_ZN34_INTERNAL_519f6116_4_k_cu_ffa59efb4cuda3std3__45__cpo6cbeginE - _ZN34_INTERNAL_519f6116_4_k_cu_ffa59efb4cuda3std6ranges3__45__cpo8distanceE)
_ZN34_INTERNAL_519f6116_4_k_cu_ffa59efb4cuda3std6ranges3__45__cpo8distanceE:
	.zero		1
	.type		_ZN34_INTERNAL_519f6116_4_k_cu_ffa59efb4cuda3std3__45__cpo6cbeginE,@object
	.size		_ZN34_INTERNAL_519f6116_4_k_cu_ffa59efb4cuda3std3__45__cpo6cbeginE,(_ZN34_INTERNAL_519f6116_4_k_cu_ffa59efb4cuda3std6ranges3__45__cpo7advanceE - _ZN34_INTERNAL_519f6116_4_k_cu_ffa59efb4cuda3std3__45__cpo6cbeginE)
_ZN34_INTERNAL_519f6116_4_k_cu_ffa59efb4cuda3std3__45__cpo6cbeginE:
	.zero		1
	.type		_ZN34_INTERNAL_519f6116_4_k_cu_ffa59efb4cuda3std6ranges3__45__cpo7advanceE,@object
	.size		_ZN34_INTERNAL_519f6116_4_k_cu_ffa59efb4cuda3std6ranges3__45__cpo7advanceE,(_ZN34_INTERNAL_519f6116_4_k_cu_ffa59efb4cuda3std3__45__cpo7crbeginE - _ZN34_INTERNAL_519f6116_4_k_cu_ffa59efb4cuda3std6ranges3__45__cpo7advanceE)
_ZN34_INTERNAL_519f6116_4_k_cu_ffa59efb4cuda3std6ranges3__45__cpo7advanceE:
	.zero		1
	.type		_ZN34_INTERNAL_519f6116_4_k_cu_ffa59efb4cuda3std3__45__cpo7crbeginE,@object
	.size		_ZN34_INTERNAL_519f6116_4_k_cu_ffa59efb4cuda3std3__45__cpo7crbeginE,(_ZN34_INTERNAL_519f6116_4_k_cu_ffa59efb4cuda3std6ranges3__45__cpo4dataE - _ZN34_INTERNAL_519f6116_4_k_cu_ffa59efb4cuda3std3__45__cpo7crbeginE)
_ZN34_INTERNAL_519f6116_4_k_cu_ffa59efb4cuda3std3__45__cpo7crbeginE:
	.zero		1
	.type		_ZN34_INTERNAL_519f6116_4_k_cu_ffa59efb4cuda3std6ranges3__45__cpo4dataE,@object
	.size		_ZN34_INTERNAL_519f6116_4_k_cu_ffa59efb4cuda3std6ranges3__45__cpo4dataE,(_ZN34_INTERNAL_519f6116_4_k_cu_ffa59efb4cuda3std6ranges3__45__cpo5beginE - _ZN34_INTERNAL_519f6116_4_k_cu_ffa59efb4cuda3std6ranges3__45__cpo4dataE)
_ZN34_INTERNAL_519f6116_4_k_cu_ffa59efb4cuda3std6ranges3__45__cpo4dataE:
	.zero		1
	.type		_ZN34_INTERNAL_519f6116_4_k_cu_ffa59efb4cuda3std6ranges3__45__cpo5beginE,@object
	.size		_ZN34_INTERNAL_519f6116_4_k_cu_ffa59efb4cuda3std6ranges3__45__cpo5beginE,(_ZN34_INTERNAL_519f6116_4_k_cu_ffa59efb4cuda3std3__436_GLOBAL__N__519f6116_4_k_cu_ffa59efb6ignoreE - _ZN34_INTERNAL_519f6116_4_k_cu_ffa59efb4cuda3std6ranges3__45__cpo5beginE)
_ZN34_INTERNAL_519f6116_4_k_cu_ffa59efb4cuda3std6ranges3__45__cpo5beginE:
	.zero		1
	.type		_ZN34_INTERNAL_519f6116_4_k_cu_ffa59efb4cuda3std3__436_GLOBAL__N__519f6116_4_k_cu_ffa59efb6ignoreE,@object
	.size		_ZN34_INTERNAL_519f6116_4_k_cu_ffa59efb4cuda3std3__436_GLOBAL__N__519f6116_4_k_cu_ffa59efb6ignoreE,(_ZN34_INTERNAL_519f6116_4_k_cu_ffa59efb4cuda3std6ranges3__45__cpo4sizeE - _ZN34_INTERNAL_519f6116_4_k_cu_ffa59efb4cuda3std3__436_GLOBAL__N__519f6116_4_k_cu_ffa59efb6ignoreE)
_ZN34_INTERNAL_519f6116_4_k_cu_ffa59efb4cuda3std3__436_GLOBAL__N__519f6116_4_k_cu_ffa59efb6ignoreE:
	.zero		1
	.type		_ZN34_INTERNAL_519f6116_4_k_cu_ffa59efb4cuda3std6ranges3__45__cpo4sizeE,@object
	.size		_ZN34_INTERNAL_519f6116_4_k_cu_ffa59efb4cuda3std6ranges3__45__cpo4sizeE,(_ZN34_INTERNAL_519f6116_4_k_cu_ffa59efb4cuda3std3__45__cpo5beginE - _ZN34_INTERNAL_519f6116_4_k_cu_ffa59efb4cuda3std6ranges3__45__cpo4sizeE)
_ZN34_INTERNAL_519f6116_4_k_cu_ffa59efb4cuda3std6ranges3__45__cpo4sizeE:
	.zero		1
	.type		_ZN34_INTERNAL_519f6116_4_k_cu_ffa59efb4cuda3std3__45__cpo5beginE,@object
	.size		_ZN34_INTERNAL_519f6116_4_k_cu_ffa59efb4cuda3std3__45__cpo5beginE,(_ZN34_INTERNAL_519f6116_4_k_cu_ffa59efb4cuda3std6ranges3__45__cpo6cbeginE - _ZN34_INTERNAL_519f6116_4_k_cu_ffa59efb4cuda3std3__45__cpo5beginE)
_ZN34_INTERNAL_519f6116_4_k_cu_ffa59efb4cuda3std3__45__cpo5beginE:
	.zero		1
	.type		_ZN34_INTERNAL_519f6116_4_k_cu_ffa59efb4cuda3std6ranges3__45__cpo6cbeginE,@object
	.size		_ZN34_INTERNAL_519f6116_4_k_cu_ffa59efb4cuda3std6ranges3__45__cpo6cbeginE,(_ZN34_INTERNAL_519f6116_4_k_cu_ffa59efb4cuda3std3__45__cpo6rbeginE - _ZN34_INTERNAL_519f6116_4_k_cu_ffa59efb4cuda3std6ranges3__45__cpo6cbeginE)
_ZN34_INTERNAL_519f6116_4_k_cu_ffa59efb4cuda3std6ranges3__45__cpo6cbeginE:
	.zero		1
	.type		_ZN34_INTERNAL_519f6116_4_k_cu_ffa59efb4cuda3std3__45__cpo6rbeginE,@object
	.size		_ZN34_INTERNAL_519f6116_4_k_cu_ffa59efb4cuda3std3__45__cpo6rbeginE,(_ZN34_INTERNAL_519f6116_4_k_cu_ffa59efb4cuda3std6ranges3__45__cpo4nextE - _ZN34_INTERNAL_519f6116_4_k_cu_ffa59efb4cuda3std3__45__cpo6rbeginE)
_ZN34_INTERNAL_519f6116_4_k_cu_ffa59efb4cuda3std3__45__cpo6rbeginE:
	.zero		1
	.type		_ZN34_INTERNAL_519f6116_4_k_cu_ffa59efb4cuda3std6ranges3__45__cpo4nextE,@object
	.size		_ZN34_INTERNAL_519f6116_4_k_cu_ffa59efb4cuda3std6ranges3__45__cpo4nextE,(_ZN34_INTERNAL_519f6116_4_k_cu_ffa59efb4cuda3std6ranges3__45__cpo4swapE - _ZN34_INTERNAL_519f6116_4_k_cu_ffa59efb4cuda3std6ranges3__45__cpo4nextE)
_ZN34_INTERNAL_519f6116_4_k_cu_ffa59efb4cuda3std6ranges3__45__cpo4nextE:
	.zero		1
	.type		_ZN34_INTERNAL_519f6116_4_k_cu_ffa59efb4cuda3std6ranges3__45__cpo4swapE,@object
	.size		_ZN34_INTERNAL_519f6116_4_k_cu_ffa59efb4cuda3std6ranges3__45__cpo4swapE,(_ZN34_INTERNAL_519f6116_4_k_cu_ffa59efb4cuda3std3__420unreachable_sentinelE - _ZN34_INTERNAL_519f6116_4_k_cu_ffa59efb4cuda3std6ranges3__45__cpo4swapE)
_ZN34_INTERNAL_519f6116_4_k_cu_ffa59efb4cuda3std6ranges3__45__cpo4swapE:
	.zero		1
	.type		_ZN34_INTERNAL_519f6116_4_k_cu_ffa59efb4cuda3std3__420unreachable_sentinelE,@object
	.size		_ZN34_INTERNAL_519f6116_4_k_cu_ffa59efb4cuda3std3__420unreachable_sentinelE,(_ZN34_INTERNAL_519f6116_4_k_cu_ffa59efb6thrust24THRUST_300001_SM_1000_NS6system6detail10sequential3seqE - _ZN34_INTERNAL_519f6116_4_k_cu_ffa59efb4cuda3std3__420unreachable_sentinelE)
_ZN34_INTERNAL_519f6116_4_k_cu_ffa59efb4cuda3std3__420unreachable_sentinelE:
	.zero		1
	.type		_ZN34_INTERNAL_519f6116_4_k_cu_ffa59efb6thrust24THRUST_300001_SM_1000_NS6system6detail10sequential3seqE,@object
	.size		_ZN34_INTERNAL_519f6116_4_k_cu_ffa59efb6thrust24THRUST_300001_SM_1000_NS6system6detail10sequential3seqE,(_ZN34_INTERNAL_519f6116_4_k_cu_ffa59efb4cuda3std3__45__cpo4cendE - _ZN34_INTERNAL_519f6116_4_k_cu_ffa59efb6thrust24THRUST_300001_SM_1000_NS6system6detail10sequential3seqE)
_ZN34_INTERNAL_519f6116_4_k_cu_ffa59efb6thrust24THRUST_300001_SM_1000_NS6system6detail10sequential3seqE:
	.zero		1
	.type		_ZN34_INTERNAL_519f6116_4_k_cu_ffa59efb4cuda3std3__45__cpo4cendE,@object
	.size		_ZN34_INTERNAL_519f6116_4_k_cu_ffa59efb4cuda3std3__45__cpo4cendE,(_ZN34_INTERNAL_519f6116_4_k_cu_ffa59efb4cuda3std6ranges3__45__cpo9iter_swapE - _ZN34_INTERNAL_519f6116_4_k_cu_ffa59efb4cuda3std3__45__cpo4cendE)
_ZN34_INTERNAL_519f6116_4_k_cu_ffa59efb4cuda3std3__45__cpo4cendE:
	.zero		1
	.type		_ZN34_INTERNAL_519f6116_4_k_cu_ffa59efb4cuda3std6ranges3__45__cpo9iter_swapE,@object
	.size		_ZN34_INTERNAL_519f6116_4_k_cu_ffa59efb4cuda3std6ranges3__45__cpo9iter_swapE,(_ZN34_INTERNAL_519f6116_4_k_cu_ffa59efb4cuda3std3__45__cpo5crendE - _ZN34_INTERNAL_519f6116_4_k_cu_ffa59efb4cuda3std6ranges3__45__cpo9iter_swapE)
_ZN34_INTERNAL_519f6116_4_k_cu_ffa59efb4cuda3std6ranges3__45__cpo9iter_swapE:
	.zero		1
	.type		_ZN34_INTERNAL_519f6116_4_k_cu_ffa59efb4cuda3std3__45__cpo5crendE,@object
	.size		_ZN34_INTERNAL_519f6116_4_k_cu_ffa59efb4cuda3std3__45__cpo5crendE,(_ZN34_INTERNAL_519f6116_4_k_cu_ffa59efb4cuda3std6ranges3__45__cpo5cdataE - _ZN34_INTERNAL_519f6116_4_k_cu_ffa59efb4cuda3std3__45__cpo5crendE)
_ZN34_INTERNAL_519f6116_4_k_cu_ffa59efb4cuda3std3__45__cpo5crendE:
	.zero		1
	.type		_ZN34_INTERNAL_519f6116_4_k_cu_ffa59efb4cuda3std6ranges3__45__cpo5cdataE,@object
	.size		_ZN34_INTERNAL_519f6116_4_k_cu_ffa59efb4cuda3std6ranges3__45__cpo5cdataE,(_ZN34_INTERNAL_519f6116_4_k_cu_ffa59efb4cuda3std6ranges3__45__cpo3endE - _ZN34_INTERNAL_519f6116_4_k_cu_ffa59efb4cuda3std6ranges3__45__cpo5cdataE)
_ZN34_INTERNAL_519f6116_4_k_cu_ffa59efb4cuda3std6ranges3__45__cpo5cdataE:
	.zero		1
	.type		_ZN34_INTERNAL_519f6116_4_k_cu_ffa59efb4cuda3std6ranges3__45__cpo3endE,@object
	.size		_ZN34_INTERNAL_519f6116_4_k_cu_ffa59efb4cuda3std6ranges3__45__cpo3endE,(_ZN34_INTERNAL_519f6116_4_k_cu_ffa59efb4cuda3std3__419piecewise_constructE - _ZN34_INTERNAL_519f6116_4_k_cu_ffa59efb4cuda3std6ranges3__45__cpo3endE)
_ZN34_INTERNAL_519f6116_4_k_cu_ffa59efb4cuda3std6ranges3__45__cpo3endE:
	.zero		1
	.type		_ZN34_INTERNAL_519f6116_4_k_cu_ffa59efb4cuda3std3__419piecewise_constructE,@object
	.size		_ZN34_INTERNAL_519f6116_4_k_cu_ffa59efb4cuda3std3__419piecewise_constructE,(_ZN34_INTERNAL_519f6116_4_k_cu_ffa59efb4cuda3std6ranges3__45__cpo5ssizeE - _ZN34_INTERNAL_519f6116_4_k_cu_ffa59efb4cuda3std3__419piecewise_constructE)
_ZN34_INTERNAL_519f6116_4_k_cu_ffa59efb4cuda3std3__419piecewise_constructE:
	.zero		1
	.type		_ZN34_INTERNAL_519f6116_4_k_cu_ffa59efb4cuda3std6ranges3__45__cpo5ssizeE,@object
	.size		_ZN34_INTERNAL_519f6116_4_k_cu_ffa59efb4cuda3std6ranges3__45__cpo5ssizeE,(_ZN34_INTERNAL_519f6116_4_k_cu_ffa59efb4cuda3std3__45__cpo3endE - _ZN34_INTERNAL_519f6116_4_k_cu_ffa59efb4cuda3std6ranges3__45__cpo5ssizeE)
_ZN34_INTERNAL_519f6116_4_k_cu_ffa59efb4cuda3std6ranges3__45__cpo5ssizeE:
	.zero		1
	.type		_ZN34_INTERNAL_519f6116_4_k_cu_ffa59efb4cuda3std3__45__cpo3endE,@object
	.size		_ZN34_INTERNAL_519f6116_4_k_cu_ffa59efb4cuda3std3__45__cpo3endE,(_ZN34_INTERNAL_519f6116_4_k_cu_ffa59efb4cuda3std6ranges3__45__cpo4cendE - _ZN34_INTERNAL_519f6116_4_k_cu_ffa59efb4cuda3std3__45__cpo3endE)
_ZN34_INTERNAL_519f6116_4_k_cu_ffa59efb4cuda3std3__45__cpo3endE:
	.zero		1
	.type		_ZN34_INTERNAL_519f6116_4_k_cu_ffa59efb4cuda3std6ranges3__45__cpo4cendE,@object
	.size		_ZN34_INTERNAL_519f6116_4_k_cu_ffa59efb4cuda3std6ranges3__45__cpo4cendE,(_ZN34_INTERNAL_519f6116_4_k_cu_ffa59efb4cuda3std3__45__cpo4rendE - _ZN34_INTERNAL_519f6116_4_k_cu_ffa59efb4cuda3std6ranges3__45__cpo4cendE)
_ZN34_INTERNAL_519f6116_4_k_cu_ffa59efb4cuda3std6ranges3__45__cpo4cendE:
	.zero		1
	.type		_ZN34_INTERNAL_519f6116_4_k_cu_ffa59efb4cuda3std3__45__cpo4rendE,@object
	.size		_ZN34_INTERNAL_519f6116_4_k_cu_ffa59efb4cuda3std3__45__cpo4rendE,(_ZN34_INTERNAL_519f6116_4_k_cu_ffa59efb4cuda3std6ranges3__45__cpo4prevE - _ZN34_INTERNAL_519f6116_4_k_cu_ffa59efb4cuda3std3__45__cpo4rendE)
_ZN34_INTERNAL_519f6116_4_k_cu_ffa59efb4cuda3std3__45__cpo4rendE:
	.zero		1
	.type		_ZN34_INTERNAL_519f6116_4_k_cu_ffa59efb4cuda3std6ranges3__45__cpo4prevE,@object
	.size		_ZN34_INTERNAL_519f6116_4_k_cu_ffa59efb4cuda3std6ranges3__45__cpo4prevE,(_ZN34_INTERNAL_519f6116_4_k_cu_ffa59efb4cuda3std6ranges3__45__cpo9iter_moveE - _ZN34_INTERNAL_519f6116_4_k_cu_ffa59efb4cuda3std6ranges3__45__cpo4prevE)
_ZN34_INTERNAL_519f6116_4_k_cu_ffa59efb4cuda3std6ranges3__45__cpo4prevE:
	.zero		1
	.type		_ZN34_INTERNAL_519f6116_4_k_cu_ffa59efb4cuda3std6ranges3__45__cpo9iter_moveE,@object
	.size		_ZN34_INTERNAL_519f6116_4_k_cu_ffa59efb4cuda3std6ranges3__45__cpo9iter_moveE,(.L_13 - _ZN34_INTERNAL_519f6116_4_k_cu_ffa59efb4cuda3std6ranges3__45__cpo9iter_moveE)
_ZN34_INTERNAL_519f6116_4_k_cu_ffa59efb4cuda3std6ranges3__45__cpo9iter_moveE:
	.zero		1
.L_13:


//--------------------- .nv.constant0._cupy_unpack_complex128 --------------------------
	.section	.nv.constant0._cupy_unpack_complex128,"a",@progbits
	.sectionflags	@""
	.align	4
.nv.constant0._cupy_unpack_complex128:
	.zero		928


//--------------------- .nv.constant0._cupy_unpack_complex64 --------------------------
	.section	.nv.constant0._cupy_unpack_complex64,"a",@progbits
	.sectionflags	@""
	.align	4
.nv.constant0._cupy_unpack_complex64:
	.zero		928


//--------------------- .nv.constant0._cupy_unpack_float64 --------------------------
	.section	.nv.constant0._cupy_unpack_float64,"a",@progbits
	.sectionflags	@""
	.align	4
.nv.constant0._cupy_unpack_float64:
	.zero		928


//--------------------- .nv.constant0._cupy_unpack_float32 --------------------------
	.section	.nv.constant0._cupy_unpack_float32,"a",@progbits
	.sectionflags	@""
	.align	4
.nv.constant0._cupy_unpack_float32:
	.zero		928


//--------------------- .nv.constant0._cupy_unpack_uint32 --------------------------
	.section	.nv.constant0._cupy_unpack_uint32,"a",@progbits
	.sectionflags	@""
	.align	4
.nv.constant0._cupy_unpack_uint32:
	.zero		928


//--------------------- .nv.constant0._cupy_unpack_int32 --------------------------
	.section	.nv.constant0._cupy_unpack_int32,"a",@progbits
	.sectionflags	@""
	.align	4
.nv.constant0._cupy_unpack_int32:
	.zero		928


//--------------------- .nv.constant0._cupy_unpack_uint16 --------------------------
	.section	.nv.constant0._cupy_unpack_uint16,"a",@progbits
	.sectionflags	@""
	.align	4
.nv.constant0._cupy_unpack_uint16:
	.zero		928


//--------------------- .nv.constant0._cupy_unpack_int16 --------------------------
	.section	.nv.constant0._cupy_unpack_int16,"a",@progbits
	.sectionflags	@""
	.align	4
.nv.constant0._cupy_unpack_int16:
	.zero		928


//--------------------- .nv.constant0._cupy_unpack_uint8 --------------------------
	.section	.nv.constant0._cupy_unpack_uint8,"a",@progbits
	.sectionflags	@""
	.align	4
.nv.constant0._cupy_unpack_uint8:
	.zero		928


//--------------------- .nv.constant0._cupy_unpack_int8 --------------------------
	.section	.nv.constant0._cupy_unpack_int8,"a",@progbits
	.sectionflags	@""
	.align	4
.nv.constant0._cupy_unpack_int8:
	.zero		928


//--------------------- SYMBOLS --------------------------

	.type		.nv.reservedSmem.offset0,@object
	.size		.nv.reservedSmem.offset0,0x4
